//
// Generated by NVIDIA NVVM Compiler
//
// Compiler Build ID: CL-36424714
// Cuda compilation tools, release 13.0, V13.0.88
// Based on NVVM 20.0.0
//

.version 9.0
.target sm_100
.address_size 64

	// .globl	_Z15layernorm_naivePKfPfii
.extern .shared .align 16 .b8 shmem[];

.visible .entry _Z15layernorm_naivePKfPfii(
	.param .u64 .ptr .align 1 _Z15layernorm_naivePKfPfii_param_0,
	.param .u64 .ptr .align 1 _Z15layernorm_naivePKfPfii_param_1,
	.param .u32 _Z15layernorm_naivePKfPfii_param_2,
	.param .u32 _Z15layernorm_naivePKfPfii_param_3
)
{
	.reg .pred 	%p<29>;
	.reg .b32 	%r<67>;
	.reg .b32 	%f<244>;
	.reg .b64 	%rd<70>;

	ld.param.u64 	%rd23, [_Z15layernorm_naivePKfPfii_param_0];
	ld.param.u64 	%rd24, [_Z15layernorm_naivePKfPfii_param_1];
	ld.param.u32 	%r44, [_Z15layernorm_naivePKfPfii_param_2];
	ld.param.u32 	%r43, [_Z15layernorm_naivePKfPfii_param_3];
	cvta.to.global.u64 	%rd1, %rd24;
	mov.u32 	%r45, %tid.x;
	mov.u32 	%r46, %ctaid.x;
	mov.u32 	%r47, %ntid.x;
	mad.lo.s32 	%r1, %r46, %r47, %r45;
	setp.ge.s32 	%p1, %r1, %r44;
	@%p1 bra 	$L__BB0_39;
	cvta.to.global.u64 	%rd2, %rd23;
	mul.lo.s32 	%r48, %r43, %r1;
	cvt.s64.s32 	%rd3, %r48;
	mul.wide.s32 	%rd25, %r48, 4;
	add.s64 	%rd4, %rd2, %rd25;
	setp.lt.s32 	%p2, %r43, 1;
	mov.f32 	%f234, 0f00000000;
	@%p2 bra 	$L__BB0_14;
	and.b32  	%r2, %r43, 15;
	setp.lt.u32 	%p3, %r43, 16;
	mov.f32 	%f234, 0f00000000;
	mov.b32 	%r55, 0;
	@%p3 bra 	$L__BB0_5;
	and.b32  	%r55, %r43, 2147483632;
	neg.s32 	%r53, %r55;
	shl.b64 	%rd26, %rd3, 2;
	add.s64 	%rd27, %rd26, %rd2;
	add.s64 	%rd64, %rd27, 32;
	mov.f32 	%f234, 0f00000000;
$L__BB0_4:
	.pragma "nounroll";
	ld.global.nc.f32 	%f34, [%rd64+-32];
	add.f32 	%f35, %f234, %f34;
	ld.global.nc.f32 	%f36, [%rd64+-28];
	add.f32 	%f37, %f35, %f36;
	ld.global.nc.f32 	%f38, [%rd64+-24];
	add.f32 	%f39, %f37, %f38;
	ld.global.nc.f32 	%f40, [%rd64+-20];
	add.f32 	%f41, %f39, %f40;
	ld.global.nc.f32 	%f42, [%rd64+-16];
	add.f32 	%f43, %f41, %f42;
	ld.global.nc.f32 	%f44, [%rd64+-12];
	add.f32 	%f45, %f43, %f44;
	ld.global.nc.f32 	%f46, [%rd64+-8];
	add.f32 	%f47, %f45, %f46;
	ld.global.nc.f32 	%f48, [%rd64+-4];
	add.f32 	%f49, %f47, %f48;
	ld.global.nc.f32 	%f50, [%rd64];
	add.f32 	%f51, %f49, %f50;
	ld.global.nc.f32 	%f52, [%rd64+4];
	add.f32 	%f53, %f51, %f52;
	ld.global.nc.f32 	%f54, [%rd64+8];
	add.f32 	%f55, %f53, %f54;
	ld.global.nc.f32 	%f56, [%rd64+12];
	add.f32 	%f57, %f55, %f56;
	ld.global.nc.f32 	%f58, [%rd64+16];
	add.f32 	%f59, %f57, %f58;
	ld.global.nc.f32 	%f60, [%rd64+20];
	add.f32 	%f61, %f59, %f60;
	ld.global.nc.f32 	%f62, [%rd64+24];
	add.f32 	%f63, %f61, %f62;
	ld.global.nc.f32 	%f64, [%rd64+28];
	add.f32 	%f234, %f63, %f64;
	add.s32 	%r53, %r53, 16;
	add.s64 	%rd64, %rd64, 64;
	setp.ne.s32 	%p4, %r53, 0;
	@%p4 bra 	$L__BB0_4;
$L__BB0_5:
	setp.eq.s32 	%p5, %r2, 0;
	@%p5 bra 	$L__BB0_14;
	and.b32  	%r8, %r43, 7;
	setp.lt.u32 	%p6, %r2, 8;
	@%p6 bra 	$L__BB0_8;
	mul.wide.u32 	%rd28, %r55, 4;
	add.s64 	%rd29, %rd4, %rd28;
	ld.global.nc.f32 	%f66, [%rd29];
	add.f32 	%f67, %f234, %f66;
	ld.global.nc.f32 	%f68, [%rd29+4];
	add.f32 	%f69, %f67, %f68;
	ld.global.nc.f32 	%f70, [%rd29+8];
	add.f32 	%f71, %f69, %f70;
	ld.global.nc.f32 	%f72, [%rd29+12];
	add.f32 	%f73, %f71, %f72;
	ld.global.nc.f32 	%f74, [%rd29+16];
	add.f32 	%f75, %f73, %f74;
	ld.global.nc.f32 	%f76, [%rd29+20];
	add.f32 	%f77, %f75, %f76;
	ld.global.nc.f32 	%f78, [%rd29+24];
	add.f32 	%f79, %f77, %f78;
	ld.global.nc.f32 	%f80, [%rd29+28];
	add.f32 	%f234, %f79, %f80;
	add.s32 	%r55, %r55, 8;
$L__BB0_8:
	setp.eq.s32 	%p7, %r8, 0;
	@%p7 bra 	$L__BB0_14;
	and.b32  	%r11, %r43, 3;
	setp.lt.u32 	%p8, %r8, 4;
	@%p8 bra 	$L__BB0_11;
	mul.wide.u32 	%rd30, %r55, 4;
	add.s64 	%rd31, %rd4, %rd30;
	ld.global.nc.f32 	%f82, [%rd31];
	add.f32 	%f83, %f234, %f82;
	ld.global.nc.f32 	%f84, [%rd31+4];
	add.f32 	%f85, %f83, %f84;
	ld.global.nc.f32 	%f86, [%rd31+8];
	add.f32 	%f87, %f85, %f86;
	ld.global.nc.f32 	%f88, [%rd31+12];
	add.f32 	%f234, %f87, %f88;
	add.s32 	%r55, %r55, 4;
$L__BB0_11:
	setp.eq.s32 	%p9, %r11, 0;
	@%p9 bra 	$L__BB0_14;
	shl.b64 	%rd32, %rd3, 2;
	mul.wide.u32 	%rd33, %r55, 4;
	add.s64 	%rd34, %rd32, %rd33;
	add.s64 	%rd65, %rd2, %rd34;
	neg.s32 	%r57, %r11;
$L__BB0_13:
	.pragma "nounroll";
	ld.global.nc.f32 	%f89, [%rd65];
	add.f32 	%f234, %f234, %f89;
	add.s64 	%rd65, %rd65, 4;
	add.s32 	%r57, %r57, 1;
	setp.ne.s32 	%p10, %r57, 0;
	@%p10 bra 	$L__BB0_13;
$L__BB0_14:
	setp.lt.s32 	%p11, %r43, 1;
	cvt.rn.f32.s32 	%f14, %r43;
	div.rn.f32 	%f15, %f234, %f14;
	mov.f32 	%f243, 0f00000000;
	@%p11 bra 	$L__BB0_27;
	and.b32  	%r17, %r43, 15;
	setp.lt.u32 	%p12, %r43, 16;
	mov.f32 	%f243, 0f00000000;
	mov.b32 	%r60, 0;
	@%p12 bra 	$L__BB0_18;
	and.b32  	%r60, %r43, 2147483632;
	neg.s32 	%r58, %r60;
	shl.b64 	%rd35, %rd3, 2;
	add.s64 	%rd36, %rd35, %rd2;
	add.s64 	%rd66, %rd36, 32;
	mov.f32 	%f243, 0f00000000;
$L__BB0_17:
	.pragma "nounroll";
	ld.global.nc.f32 	%f94, [%rd66+-32];
	sub.f32 	%f95, %f94, %f15;
	fma.rn.f32 	%f96, %f95, %f95, %f243;
	ld.global.nc.f32 	%f97, [%rd66+-28];
	sub.f32 	%f98, %f97, %f15;
	fma.rn.f32 	%f99, %f98, %f98, %f96;
	ld.global.nc.f32 	%f100, [%rd66+-24];
	sub.f32 	%f101, %f100, %f15;
	fma.rn.f32 	%f102, %f101, %f101, %f99;
	ld.global.nc.f32 	%f103, [%rd66+-20];
	sub.f32 	%f104, %f103, %f15;
	fma.rn.f32 	%f105, %f104, %f104, %f102;
	ld.global.nc.f32 	%f106, [%rd66+-16];
	sub.f32 	%f107, %f106, %f15;
	fma.rn.f32 	%f108, %f107, %f107, %f105;
	ld.global.nc.f32 	%f109, [%rd66+-12];
	sub.f32 	%f110, %f109, %f15;
	fma.rn.f32 	%f111, %f110, %f110, %f108;
	ld.global.nc.f32 	%f112, [%rd66+-8];
	sub.f32 	%f113, %f112, %f15;
	fma.rn.f32 	%f114, %f113, %f113, %f111;
	ld.global.nc.f32 	%f115, [%rd66+-4];
	sub.f32 	%f116, %f115, %f15;
	fma.rn.f32 	%f117, %f116, %f116, %f114;
	ld.global.nc.f32 	%f118, [%rd66];
	sub.f32 	%f119, %f118, %f15;
	fma.rn.f32 	%f120, %f119, %f119, %f117;
	ld.global.nc.f32 	%f121, [%rd66+4];
	sub.f32 	%f122, %f121, %f15;
	fma.rn.f32 	%f123, %f122, %f122, %f120;
	ld.global.nc.f32 	%f124, [%rd66+8];
	sub.f32 	%f125, %f124, %f15;
	fma.rn.f32 	%f126, %f125, %f125, %f123;
	ld.global.nc.f32 	%f127, [%rd66+12];
	sub.f32 	%f128, %f127, %f15;
	fma.rn.f32 	%f129, %f128, %f128, %f126;
	ld.global.nc.f32 	%f130, [%rd66+16];
	sub.f32 	%f131, %f130, %f15;
	fma.rn.f32 	%f132, %f131, %f131, %f129;
	ld.global.nc.f32 	%f133, [%rd66+20];
	sub.f32 	%f134, %f133, %f15;
	fma.rn.f32 	%f135, %f134, %f134, %f132;
	ld.global.nc.f32 	%f136, [%rd66+24];
	sub.f32 	%f137, %f136, %f15;
	fma.rn.f32 	%f138, %f137, %f137, %f135;
	ld.global.nc.f32 	%f139, [%rd66+28];
	sub.f32 	%f140, %f139, %f15;
	fma.rn.f32 	%f243, %f140, %f140, %f138;
	add.s32 	%r58, %r58, 16;
	add.s64 	%rd66, %rd66, 64;
	setp.ne.s32 	%p13, %r58, 0;
	@%p13 bra 	$L__BB0_17;
$L__BB0_18:
	setp.eq.s32 	%p14, %r17, 0;
	@%p14 bra 	$L__BB0_27;
	and.b32  	%r23, %r43, 7;
	setp.lt.u32 	%p15, %r17, 8;
	@%p15 bra 	$L__BB0_21;
	mul.wide.u32 	%rd37, %r60, 4;
	add.s64 	%rd38, %rd4, %rd37;
	ld.global.nc.f32 	%f142, [%rd38];
	sub.f32 	%f143, %f142, %f15;
	fma.rn.f32 	%f144, %f143, %f143, %f243;
	ld.global.nc.f32 	%f145, [%rd38+4];
	sub.f32 	%f146, %f145, %f15;
	fma.rn.f32 	%f147, %f146, %f146, %f144;
	ld.global.nc.f32 	%f148, [%rd38+8];
	sub.f32 	%f149, %f148, %f15;
	fma.rn.f32 	%f150, %f149, %f149, %f147;
	ld.global.nc.f32 	%f151, [%rd38+12];
	sub.f32 	%f152, %f151, %f15;
	fma.rn.f32 	%f153, %f152, %f152, %f150;
	ld.global.nc.f32 	%f154, [%rd38+16];
	sub.f32 	%f155, %f154, %f15;
	fma.rn.f32 	%f156, %f155, %f155, %f153;
	ld.global.nc.f32 	%f157, [%rd38+20];
	sub.f32 	%f158, %f157, %f15;
	fma.rn.f32 	%f159, %f158, %f158, %f156;
	ld.global.nc.f32 	%f160, [%rd38+24];
	sub.f32 	%f161, %f160, %f15;
	fma.rn.f32 	%f162, %f161, %f161, %f159;
	ld.global.nc.f32 	%f163, [%rd38+28];
	sub.f32 	%f164, %f163, %f15;
	fma.rn.f32 	%f243, %f164, %f164, %f162;
	add.s32 	%r60, %r60, 8;
$L__BB0_21:
	setp.eq.s32 	%p16, %r23, 0;
	@%p16 bra 	$L__BB0_27;
	and.b32  	%r26, %r43, 3;
	setp.lt.u32 	%p17, %r23, 4;
	@%p17 bra 	$L__BB0_24;
	mul.wide.u32 	%rd39, %r60, 4;
	add.s64 	%rd40, %rd4, %rd39;
	ld.global.nc.f32 	%f166, [%rd40];
	sub.f32 	%f167, %f166, %f15;
	fma.rn.f32 	%f168, %f167, %f167, %f243;
	ld.global.nc.f32 	%f169, [%rd40+4];
	sub.f32 	%f170, %f169, %f15;
	fma.rn.f32 	%f171, %f170, %f170, %f168;
	ld.global.nc.f32 	%f172, [%rd40+8];
	sub.f32 	%f173, %f172, %f15;
	fma.rn.f32 	%f174, %f173, %f173, %f171;
	ld.global.nc.f32 	%f175, [%rd40+12];
	sub.f32 	%f176, %f175, %f15;
	fma.rn.f32 	%f243, %f176, %f176, %f174;
	add.s32 	%r60, %r60, 4;
$L__BB0_24:
	setp.eq.s32 	%p18, %r26, 0;
	@%p18 bra 	$L__BB0_27;
	shl.b64 	%rd41, %rd3, 2;
	mul.wide.u32 	%rd42, %r60, 4;
	add.s64 	%rd43, %rd41, %rd42;
	add.s64 	%rd67, %rd2, %rd43;
	neg.s32 	%r62, %r26;
$L__BB0_26:
	.pragma "nounroll";
	ld.global.nc.f32 	%f177, [%rd67];
	sub.f32 	%f178, %f177, %f15;
	fma.rn.f32 	%f243, %f178, %f178, %f243;
	add.s64 	%rd67, %rd67, 4;
	add.s32 	%r62, %r62, 1;
	setp.ne.s32 	%p19, %r62, 0;
	@%p19 bra 	$L__BB0_26;
$L__BB0_27:
	setp.lt.s32 	%p20, %r43, 1;
	div.rn.f32 	%f179, %f243, %f14;
	add.f32 	%f180, %f179, 0f358637BD;
	sqrt.rn.f32 	%f29, %f180;
	@%p20 bra 	$L__BB0_39;
	and.b32  	%r32, %r43, 7;
	setp.lt.u32 	%p21, %r43, 8;
	mov.b32 	%r65, 0;
	@%p21 bra 	$L__BB0_31;
	and.b32  	%r65, %r43, 2147483640;
	neg.s32 	%r63, %r65;
	shl.b64 	%rd44, %rd3, 2;
	add.s64 	%rd45, %rd44, 16;
	add.s64 	%rd69, %rd2, %rd45;
	add.s64 	%rd68, %rd1, %rd45;
$L__BB0_30:
	.pragma "nounroll";
	ld.global.nc.f32 	%f181, [%rd69+-16];
	sub.f32 	%f182, %f181, %f15;
	div.rn.f32 	%f183, %f182, %f29;
	st.global.f32 	[%rd68+-16], %f183;
	ld.global.nc.f32 	%f184, [%rd69+-12];
	sub.f32 	%f185, %f184, %f15;
	div.rn.f32 	%f186, %f185, %f29;
	st.global.f32 	[%rd68+-12], %f186;
	ld.global.nc.f32 	%f187, [%rd69+-8];
	sub.f32 	%f188, %f187, %f15;
	div.rn.f32 	%f189, %f188, %f29;
	st.global.f32 	[%rd68+-8], %f189;
	ld.global.nc.f32 	%f190, [%rd69+-4];
	sub.f32 	%f191, %f190, %f15;
	div.rn.f32 	%f192, %f191, %f29;
	st.global.f32 	[%rd68+-4], %f192;
	ld.global.nc.f32 	%f193, [%rd69];
	sub.f32 	%f194, %f193, %f15;
	div.rn.f32 	%f195, %f194, %f29;
	st.global.f32 	[%rd68], %f195;
	ld.global.nc.f32 	%f196, [%rd69+4];
	sub.f32 	%f197, %f196, %f15;
	div.rn.f32 	%f198, %f197, %f29;
	st.global.f32 	[%rd68+4], %f198;
	ld.global.nc.f32 	%f199, [%rd69+8];
	sub.f32 	%f200, %f199, %f15;
	div.rn.f32 	%f201, %f200, %f29;
	st.global.f32 	[%rd68+8], %f201;
	ld.global.nc.f32 	%f202, [%rd69+12];
	sub.f32 	%f203, %f202, %f15;
	div.rn.f32 	%f204, %f203, %f29;
	st.global.f32 	[%rd68+12], %f204;
	add.s32 	%r63, %r63, 8;
	add.s64 	%rd69, %rd69, 32;
	add.s64 	%rd68, %rd68, 32;
	setp.ne.s32 	%p22, %r63, 0;
	@%p22 bra 	$L__BB0_30;
$L__BB0_31:
	setp.eq.s32 	%p23, %r32, 0;
	@%p23 bra 	$L__BB0_39;
	and.b32  	%r38, %r43, 3;
	setp.lt.u32 	%p24, %r32, 4;
	@%p24 bra 	$L__BB0_34;
	cvt.u64.u32 	%rd46, %r65;
	mul.wide.u32 	%rd47, %r65, 4;
	add.s64 	%rd48, %rd4, %rd47;
	ld.global.nc.f32 	%f205, [%rd48];
	sub.f32 	%f206, %f205, %f15;
	div.rn.f32 	%f207, %f206, %f29;
	add.s64 	%rd49, %rd46, %rd3;
	shl.b64 	%rd50, %rd49, 2;
	add.s64 	%rd51, %rd1, %rd50;
	st.global.f32 	[%rd51], %f207;
	ld.global.nc.f32 	%f208, [%rd48+4];
	sub.f32 	%f209, %f208, %f15;
	div.rn.f32 	%f210, %f209, %f29;
	st.global.f32 	[%rd51+4], %f210;
	ld.global.nc.f32 	%f211, [%rd48+8];
	sub.f32 	%f212, %f211, %f15;
	div.rn.f32 	%f213, %f212, %f29;
	st.global.f32 	[%rd51+8], %f213;
	ld.global.nc.f32 	%f214, [%rd48+12];
	sub.f32 	%f215, %f214, %f15;
	div.rn.f32 	%f216, %f215, %f29;
	st.global.f32 	[%rd51+12], %f216;
	add.s32 	%r65, %r65, 4;
$L__BB0_34:
	setp.eq.s32 	%p25, %r38, 0;
	@%p25 bra 	$L__BB0_39;
	setp.eq.s32 	%p26, %r38, 1;
	@%p26 bra 	$L__BB0_37;
	cvt.u64.u32 	%rd52, %r65;
	mul.wide.u32 	%rd53, %r65, 4;
	add.s64 	%rd54, %rd4, %rd53;
	ld.global.nc.f32 	%f217, [%rd54];
	sub.f32 	%f218, %f217, %f15;
	div.rn.f32 	%f219, %f218, %f29;
	add.s64 	%rd55, %rd52, %rd3;
	shl.b64 	%rd56, %rd55, 2;
	add.s64 	%rd57, %rd1, %rd56;
	st.global.f32 	[%rd57], %f219;
	ld.global.nc.f32 	%f220, [%rd54+4];
	sub.f32 	%f221, %f220, %f15;
	div.rn.f32 	%f222, %f221, %f29;
	st.global.f32 	[%rd57+4], %f222;
	add.s32 	%r65, %r65, 2;
$L__BB0_37:
	and.b32  	%r52, %r43, 1;
	setp.eq.b32 	%p27, %r52, 1;
	not.pred 	%p28, %p27;
	@%p28 bra 	$L__BB0_39;
	cvt.u64.u32 	%rd58, %r65;
	mul.wide.u32 	%rd59, %r65, 4;
	add.s64 	%rd60, %rd4, %rd59;
	ld.global.nc.f32 	%f223, [%rd60];
	sub.f32 	%f224, %f223, %f15;
	div.rn.f32 	%f225, %f224, %f29;
	add.s64 	%rd61, %rd58, %rd3;
	shl.b64 	%rd62, %rd61, 2;
	add.s64 	%rd63, %rd1, %rd62;
	st.global.f32 	[%rd63], %f225;
$L__BB0_39:
	ret;

}
	// .globl	_Z15layernorm_1passPKfPfii
.visible .entry _Z15layernorm_1passPKfPfii(
	.param .u64 .ptr .align 1 _Z15layernorm_1passPKfPfii_param_0,
	.param .u64 .ptr .align 1 _Z15layernorm_1passPKfPfii_param_1,
	.param .u32 _Z15layernorm_1passPKfPfii_param_2,
	.param .u32 _Z15layernorm_1passPKfPfii_param_3
)
{
	.reg .pred 	%p<19>;
	.reg .b32 	%r<43>;
	.reg .b32 	%f<74>;
	.reg .b64 	%rd<38>;

	ld.param.u64 	%rd11, [_Z15layernorm_1passPKfPfii_param_0];
	ld.param.u64 	%rd12, [_Z15layernorm_1passPKfPfii_param_1];
	ld.param.u32 	%r24, [_Z15layernorm_1passPKfPfii_param_2];
	ld.param.u32 	%r23, [_Z15layernorm_1passPKfPfii_param_3];
	cvta.to.global.u64 	%rd1, %rd12;
	mov.u32 	%r1, %ctaid.x;
	setp.ge.s32 	%p1, %r1, %r24;
	@%p1 bra 	$L__BB1_25;
	cvta.to.global.u64 	%rd2, %rd11;
	mov.u32 	%r2, %tid.x;
	mul.lo.s32 	%r25, %r23, %r1;
	cvt.s64.s32 	%rd3, %r25;
	mul.wide.s32 	%rd13, %r25, 4;
	add.s64 	%rd4, %rd2, %rd13;
	setp.ge.s32 	%p2, %r2, %r23;
	mov.f32 	%f72, 0f00000000;
	mov.f32 	%f73, %f72;
	@%p2 bra 	$L__BB1_4;
	mov.f32 	%f73, 0f00000000;
	mov.u32 	%r3, %ntid.x;
	mov.u32 	%r36, %r2;
	mov.f32 	%f72, %f73;
$L__BB1_3:
	mul.wide.s32 	%rd14, %r36, 4;
	add.s64 	%rd15, %rd4, %rd14;
	ld.global.nc.f32 	%f12, [%rd15];
	add.f32 	%f72, %f72, %f12;
	fma.rn.f32 	%f73, %f12, %f12, %f73;
	add.s32 	%r36, %r36, %r3;
	setp.lt.s32 	%p3, %r36, %r23;
	@%p3 bra 	$L__BB1_3;
$L__BB1_4:
	shl.b32 	%r26, %r2, 2;
	mov.u32 	%r27, shmem;
	add.s32 	%r6, %r27, %r26;
	st.shared.f32 	[%r6], %f72;
	bar.sync 	0;
	mov.u32 	%r38, %ntid.x;
	setp.lt.u32 	%p4, %r38, 2;
	@%p4 bra 	$L__BB1_9;
	mov.u32 	%r37, %r38;
$L__BB1_6:
	shr.u32 	%r9, %r37, 1;
	add.s32 	%r28, %r9, %r2;
	setp.ge.s32 	%p5, %r28, %r23;
	@%p5 bra 	$L__BB1_8;
	shl.b32 	%r29, %r9, 2;
	add.s32 	%r30, %r6, %r29;
	ld.shared.f32 	%f13, [%r30];
	ld.shared.f32 	%f14, [%r6];
	add.f32 	%f15, %f13, %f14;
	st.shared.f32 	[%r6], %f15;
$L__BB1_8:
	bar.sync 	0;
	setp.gt.u32 	%p6, %r37, 3;
	mov.u32 	%r37, %r9;
	@%p6 bra 	$L__BB1_6;
$L__BB1_9:
	setp.lt.u32 	%p7, %r38, 2;
	ld.shared.f32 	%f16, [shmem];
	cvt.rn.f32.s32 	%f7, %r23;
	div.rn.f32 	%f8, %f16, %f7;
	bar.sync 	0;
	st.shared.f32 	[%r6], %f73;
	bar.sync 	0;
	@%p7 bra 	$L__BB1_13;
$L__BB1_10:
	shr.u32 	%r11, %r38, 1;
	add.s32 	%r31, %r11, %r2;
	setp.ge.s32 	%p8, %r31, %r23;
	@%p8 bra 	$L__BB1_12;
	shl.b32 	%r32, %r11, 2;
	add.s32 	%r33, %r6, %r32;
	ld.shared.f32 	%f17, [%r33];
	ld.shared.f32 	%f18, [%r6];
	add.f32 	%f19, %f17, %f18;
	st.shared.f32 	[%r6], %f19;
$L__BB1_12:
	bar.sync 	0;
	setp.gt.u32 	%p9, %r38, 3;
	mov.u32 	%r38, %r11;
	@%p9 bra 	$L__BB1_10;
$L__BB1_13:
	ld.shared.f32 	%f20, [shmem];
	div.rn.f32 	%f21, %f20, %f7;
	mul.f32 	%f22, %f8, %f8;
	sub.f32 	%f23, %f21, %f22;
	add.f32 	%f24, %f23, 0f358637BD;
	sqrt.rn.f32 	%f9, %f24;
	setp.lt.s32 	%p10, %r23, 1;
	@%p10 bra 	$L__BB1_25;
	and.b32  	%r12, %r23, 7;
	setp.lt.u32 	%p11, %r23, 8;
	mov.b32 	%r41, 0;
	@%p11 bra 	$L__BB1_17;
	and.b32  	%r41, %r23, 2147483640;
	neg.s32 	%r39, %r41;
	shl.b64 	%rd16, %rd3, 2;
	add.s64 	%rd17, %rd16, 16;
	add.s64 	%rd37, %rd2, %rd17;
	add.s64 	%rd36, %rd1, %rd17;
$L__BB1_16:
	.pragma "nounroll";
	ld.global.nc.f32 	%f25, [%rd37+-16];
	sub.f32 	%f26, %f25, %f8;
	div.rn.f32 	%f27, %f26, %f9;
	st.global.f32 	[%rd36+-16], %f27;
	ld.global.nc.f32 	%f28, [%rd37+-12];
	sub.f32 	%f29, %f28, %f8;
	div.rn.f32 	%f30, %f29, %f9;
	st.global.f32 	[%rd36+-12], %f30;
	ld.global.nc.f32 	%f31, [%rd37+-8];
	sub.f32 	%f32, %f31, %f8;
	div.rn.f32 	%f33, %f32, %f9;
	st.global.f32 	[%rd36+-8], %f33;
	ld.global.nc.f32 	%f34, [%rd37+-4];
	sub.f32 	%f35, %f34, %f8;
	div.rn.f32 	%f36, %f35, %f9;
	st.global.f32 	[%rd36+-4], %f36;
	ld.global.nc.f32 	%f37, [%rd37];
	sub.f32 	%f38, %f37, %f8;
	div.rn.f32 	%f39, %f38, %f9;
	st.global.f32 	[%rd36], %f39;
	ld.global.nc.f32 	%f40, [%rd37+4];
	sub.f32 	%f41, %f40, %f8;
	div.rn.f32 	%f42, %f41, %f9;
	st.global.f32 	[%rd36+4], %f42;
	ld.global.nc.f32 	%f43, [%rd37+8];
	sub.f32 	%f44, %f43, %f8;
	div.rn.f32 	%f45, %f44, %f9;
	st.global.f32 	[%rd36+8], %f45;
	ld.global.nc.f32 	%f46, [%rd37+12];
	sub.f32 	%f47, %f46, %f8;
	div.rn.f32 	%f48, %f47, %f9;
	st.global.f32 	[%rd36+12], %f48;
	add.s32 	%r39, %r39, 8;
	add.s64 	%rd37, %rd37, 32;
	add.s64 	%rd36, %rd36, 32;
	setp.ne.s32 	%p12, %r39, 0;
	@%p12 bra 	$L__BB1_16;
$L__BB1_17:
	setp.eq.s32 	%p13, %r12, 0;
	@%p13 bra 	$L__BB1_25;
	and.b32  	%r18, %r23, 3;
	setp.lt.u32 	%p14, %r12, 4;
	@%p14 bra 	$L__BB1_20;
	cvt.u64.u32 	%rd18, %r41;
	mul.wide.u32 	%rd19, %r41, 4;
	add.s64 	%rd20, %rd4, %rd19;
	ld.global.nc.f32 	%f49, [%rd20];
	sub.f32 	%f50, %f49, %f8;
	div.rn.f32 	%f51, %f50, %f9;
	add.s64 	%rd21, %rd18, %rd3;
	shl.b64 	%rd22, %rd21, 2;
	add.s64 	%rd23, %rd1, %rd22;
	st.global.f32 	[%rd23], %f51;
	ld.global.nc.f32 	%f52, [%rd20+4];
	sub.f32 	%f53, %f52, %f8;
	div.rn.f32 	%f54, %f53, %f9;
	st.global.f32 	[%rd23+4], %f54;
	ld.global.nc.f32 	%f55, [%rd20+8];
	sub.f32 	%f56, %f55, %f8;
	div.rn.f32 	%f57, %f56, %f9;
	st.global.f32 	[%rd23+8], %f57;
	ld.global.nc.f32 	%f58, [%rd20+12];
	sub.f32 	%f59, %f58, %f8;
	div.rn.f32 	%f60, %f59, %f9;
	st.global.f32 	[%rd23+12], %f60;
	add.s32 	%r41, %r41, 4;
$L__BB1_20:
	setp.eq.s32 	%p15, %r18, 0;
	@%p15 bra 	$L__BB1_25;
	setp.eq.s32 	%p16, %r18, 1;
	@%p16 bra 	$L__BB1_23;
	cvt.u64.u32 	%rd24, %r41;
	mul.wide.u32 	%rd25, %r41, 4;
	add.s64 	%rd26, %rd4, %rd25;
	ld.global.nc.f32 	%f61, [%rd26];
	sub.f32 	%f62, %f61, %f8;
	div.rn.f32 	%f63, %f62, %f9;
	add.s64 	%rd27, %rd24, %rd3;
	shl.b64 	%rd28, %rd27, 2;
	add.s64 	%rd29, %rd1, %rd28;
	st.global.f32 	[%rd29], %f63;
	ld.global.nc.f32 	%f64, [%rd26+4];
	sub.f32 	%f65, %f64, %f8;
	div.rn.f32 	%f66, %f65, %f9;
	st.global.f32 	[%rd29+4], %f66;
	add.s32 	%r41, %r41, 2;
$L__BB1_23:
	and.b32  	%r35, %r23, 1;
	setp.eq.b32 	%p17, %r35, 1;
	not.pred 	%p18, %p17;
	@%p18 bra 	$L__BB1_25;
	cvt.u64.u32 	%rd30, %r41;
	mul.wide.u32 	%rd31, %r41, 4;
	add.s64 	%rd32, %rd4, %rd31;
	ld.global.nc.f32 	%f67, [%rd32];
	sub.f32 	%f68, %f67, %f8;
	div.rn.f32 	%f69, %f68, %f9;
	add.s64 	%rd33, %rd30, %rd3;
	shl.b64 	%rd34, %rd33, 2;
	add.s64 	%rd35, %rd1, %rd34;
	st.global.f32 	[%rd35], %f69;
$L__BB1_25:
	ret;

}
	// .globl	_Z20layernorm_warpreducePKfPfii
.visible .entry _Z20layernorm_warpreducePKfPfii(
	.param .u64 .ptr .align 1 _Z20layernorm_warpreducePKfPfii_param_0,
	.param .u64 .ptr .align 1 _Z20layernorm_warpreducePKfPfii_param_1,
	.param .u32 _Z20layernorm_warpreducePKfPfii_param_2,
	.param .u32 _Z20layernorm_warpreducePKfPfii_param_3
)
{
	.reg .pred 	%p<18>;
	.reg .b32 	%r<38>;
	.reg .b32 	%f<47>;
	.reg .b64 	%rd<16>;

	ld.param.u64 	%rd4, [_Z20layernorm_warpreducePKfPfii_param_0];
	ld.param.u64 	%rd5, [_Z20layernorm_warpreducePKfPfii_param_1];
	ld.param.u32 	%r10, [_Z20layernorm_warpreducePKfPfii_param_2];
	ld.param.u32 	%r9, [_Z20layernorm_warpreducePKfPfii_param_3];
	mov.u32 	%r1, %ctaid.x;
	setp.ge.s32 	%p1, %r1, %r10;
	@%p1 bra 	$L__BB2_7;
	cvta.to.global.u64 	%rd6, %rd4;
	mov.u32 	%r37, %tid.x;
	mul.lo.s32 	%r11, %r9, %r1;
	cvt.s64.s32 	%rd1, %r11;
	mul.wide.s32 	%rd7, %r11, 4;
	add.s64 	%rd2, %rd6, %rd7;
	setp.ge.s32 	%p2, %r37, %r9;
	mov.f32 	%f45, 0f00000000;
	mov.f32 	%f46, %f45;
	@%p2 bra 	$L__BB2_4;
	mov.f32 	%f46, 0f00000000;
	mov.u32 	%r3, %ntid.x;
	mov.u32 	%r36, %r37;
	mov.f32 	%f45, %f46;
$L__BB2_3:
	mul.wide.s32 	%rd8, %r36, 4;
	add.s64 	%rd9, %rd2, %rd8;
	ld.global.nc.f32 	%f12, [%rd9];
	add.f32 	%f45, %f45, %f12;
	fma.rn.f32 	%f46, %f12, %f12, %f46;
	add.s32 	%r36, %r36, %r3;
	setp.lt.s32 	%p3, %r36, %r9;
	@%p3 bra 	$L__BB2_3;
$L__BB2_4:
	setp.ge.s32 	%p4, %r37, %r9;
	cvt.rn.f32.s32 	%f13, %r9;
	rcp.rn.f32 	%f14, %f13;
	mov.b32 	%r12, %f45;
	shfl.sync.down.b32	%r13|%p5, %r12, 16, 31, -1;
	mov.b32 	%f15, %r13;
	add.f32 	%f16, %f45, %f15;
	mov.b32 	%r14, %f16;
	shfl.sync.down.b32	%r15|%p6, %r14, 8, 31, -1;
	mov.b32 	%f17, %r15;
	add.f32 	%f18, %f16, %f17;
	mov.b32 	%r16, %f18;
	shfl.sync.down.b32	%r17|%p7, %r16, 4, 31, -1;
	mov.b32 	%f19, %r17;
	add.f32 	%f20, %f18, %f19;
	mov.b32 	%r18, %f20;
	shfl.sync.down.b32	%r19|%p8, %r18, 2, 31, -1;
	mov.b32 	%f21, %r19;
	add.f32 	%f22, %f20, %f21;
	mov.b32 	%r20, %f22;
	shfl.sync.down.b32	%r21|%p9, %r20, 1, 31, -1;
	mov.b32 	%f23, %r21;
	add.f32 	%f24, %f22, %f23;
	mov.b32 	%r22, %f24;
	shfl.sync.idx.b32	%r23|%p10, %r22, 0, 31, -1;
	mov.b32 	%f25, %r23;
	mul.f32 	%f7, %f14, %f25;
	mov.b32 	%r24, %f46;
	shfl.sync.down.b32	%r25|%p11, %r24, 16, 31, -1;
	mov.b32 	%f26, %r25;
	add.f32 	%f27, %f46, %f26;
	mov.b32 	%r26, %f27;
	shfl.sync.down.b32	%r27|%p12, %r26, 8, 31, -1;
	mov.b32 	%f28, %r27;
	add.f32 	%f29, %f27, %f28;
	mov.b32 	%r28, %f29;
	shfl.sync.down.b32	%r29|%p13, %r28, 4, 31, -1;
	mov.b32 	%f30, %r29;
	add.f32 	%f31, %f29, %f30;
	mov.b32 	%r30, %f31;
	shfl.sync.down.b32	%r31|%p14, %r30, 2, 31, -1;
	mov.b32 	%f32, %r31;
	add.f32 	%f33, %f31, %f32;
	mov.b32 	%r32, %f33;
	shfl.sync.down.b32	%r33|%p15, %r32, 1, 31, -1;
	mov.b32 	%f34, %r33;
	add.f32 	%f35, %f33, %f34;
	mov.b32 	%r34, %f35;
	shfl.sync.idx.b32	%r35|%p16, %r34, 0, 31, -1;
	mov.b32 	%f36, %r35;
	mul.f32 	%f37, %f14, %f36;
	mul.f32 	%f38, %f7, %f7;
	sub.f32 	%f39, %f37, %f38;
	add.f32 	%f8, %f39, 0f358637BD;
	@%p4 bra 	$L__BB2_7;
	mov.u32 	%r6, %ntid.x;
	cvta.to.global.u64 	%rd3, %rd5;
	rsqrt.approx.f32 	%f9, %f8;
$L__BB2_6:
	cvt.s64.s32 	%rd10, %r37;
	mul.wide.s32 	%rd11, %r37, 4;
	add.s64 	%rd12, %rd2, %rd11;
	ld.global.nc.f32 	%f40, [%rd12];
	sub.f32 	%f41, %f40, %f7;
	mul.f32 	%f42, %f9, %f41;
	add.s64 	%rd13, %rd10, %rd1;
	shl.b64 	%rd14, %rd13, 2;
	add.s64 	%rd15, %rd3, %rd14;
	st.global.f32 	[%rd15], %f42;
	add.s32 	%r37, %r37, %r6;
	setp.lt.s32 	%p17, %r37, %r9;
	@%p17 bra 	$L__BB2_6;
$L__BB2_7:
	ret;

}
	// .globl	_Z19layernorm_vectorizePKfPfii
.visible .entry _Z19layernorm_vectorizePKfPfii(
	.param .u64 .ptr .align 1 _Z19layernorm_vectorizePKfPfii_param_0,
	.param .u64 .ptr .align 1 _Z19layernorm_vectorizePKfPfii_param_1,
	.param .u32 _Z19layernorm_vectorizePKfPfii_param_2,
	.param .u32 _Z19layernorm_vectorizePKfPfii_param_3
)
{
	.reg .pred 	%p<27>;
	.reg .b32 	%r<75>;
	.reg .b32 	%f<310>;
	.reg .b64 	%rd<44>;

	ld.param.u64 	%rd19, [_Z19layernorm_vectorizePKfPfii_param_0];
	ld.param.u64 	%rd20, [_Z19layernorm_vectorizePKfPfii_param_1];
	ld.param.u32 	%r27, [_Z19layernorm_vectorizePKfPfii_param_2];
	ld.param.u32 	%r26, [_Z19layernorm_vectorizePKfPfii_param_3];
	cvta.to.global.u64 	%rd1, %rd20;
	mov.u32 	%r1, %ctaid.x;
	setp.ge.s32 	%p1, %r1, %r27;
	@%p1 bra 	$L__BB3_20;
	cvta.to.global.u64 	%rd2, %rd19;
	mov.u32 	%r74, %tid.x;
	shr.s32 	%r28, %r26, 31;
	shr.u32 	%r29, %r28, 30;
	add.s32 	%r30, %r26, %r29;
	shr.s32 	%r3, %r30, 2;
	mul.lo.s32 	%r4, %r26, %r1;
	setp.ge.s32 	%p2, %r74, %r3;
	mov.f32 	%f308, 0f00000000;
	mov.f32 	%f309, %f308;
	@%p2 bra 	$L__BB3_13;
	not.b32 	%r31, %r74;
	add.s32 	%r5, %r3, %r31;
	shr.u32 	%r32, %r5, 5;
	add.s32 	%r6, %r32, 1;
	and.b32  	%r7, %r6, 7;
	setp.lt.u32 	%p3, %r5, 224;
	mov.f32 	%f309, 0f00000000;
	mov.u32 	%r69, %r74;
	mov.f32 	%f308, %f309;
	@%p3 bra 	$L__BB3_5;
	and.b32  	%r33, %r6, 268435448;
	neg.s32 	%r67, %r33;
	mul.wide.u32 	%rd21, %r74, 16;
	mul.wide.s32 	%rd22, %r4, 4;
	add.s64 	%rd23, %rd21, %rd22;
	add.s64 	%rd24, %rd23, %rd2;
	add.s64 	%rd39, %rd24, 2048;
	mov.f32 	%f309, 0f00000000;
	mov.u32 	%r69, %r74;
$L__BB3_4:
	.pragma "nounroll";
	ld.global.nc.v4.f32 	{%f31, %f32, %f33, %f34}, [%rd39+-2048];
	add.f32 	%f35, %f31, %f32;
	add.f32 	%f36, %f35, %f33;
	add.f32 	%f37, %f36, %f34;
	add.f32 	%f38, %f308, %f37;
	fma.rn.f32 	%f39, %f31, %f31, %f309;
	fma.rn.f32 	%f40, %f32, %f32, %f39;
	fma.rn.f32 	%f41, %f33, %f33, %f40;
	fma.rn.f32 	%f42, %f34, %f34, %f41;
	ld.global.nc.v4.f32 	{%f43, %f44, %f45, %f46}, [%rd39+-1536];
	add.f32 	%f47, %f43, %f44;
	add.f32 	%f48, %f47, %f45;
	add.f32 	%f49, %f48, %f46;
	add.f32 	%f50, %f38, %f49;
	fma.rn.f32 	%f51, %f43, %f43, %f42;
	fma.rn.f32 	%f52, %f44, %f44, %f51;
	fma.rn.f32 	%f53, %f45, %f45, %f52;
	fma.rn.f32 	%f54, %f46, %f46, %f53;
	ld.global.nc.v4.f32 	{%f55, %f56, %f57, %f58}, [%rd39+-1024];
	add.f32 	%f59, %f55, %f56;
	add.f32 	%f60, %f59, %f57;
	add.f32 	%f61, %f60, %f58;
	add.f32 	%f62, %f50, %f61;
	fma.rn.f32 	%f63, %f55, %f55, %f54;
	fma.rn.f32 	%f64, %f56, %f56, %f63;
	fma.rn.f32 	%f65, %f57, %f57, %f64;
	fma.rn.f32 	%f66, %f58, %f58, %f65;
	ld.global.nc.v4.f32 	{%f67, %f68, %f69, %f70}, [%rd39+-512];
	add.f32 	%f71, %f67, %f68;
	add.f32 	%f72, %f71, %f69;
	add.f32 	%f73, %f72, %f70;
	add.f32 	%f74, %f62, %f73;
	fma.rn.f32 	%f75, %f67, %f67, %f66;
	fma.rn.f32 	%f76, %f68, %f68, %f75;
	fma.rn.f32 	%f77, %f69, %f69, %f76;
	fma.rn.f32 	%f78, %f70, %f70, %f77;
	ld.global.nc.v4.f32 	{%f79, %f80, %f81, %f82}, [%rd39];
	add.f32 	%f83, %f79, %f80;
	add.f32 	%f84, %f83, %f81;
	add.f32 	%f85, %f84, %f82;
	add.f32 	%f86, %f74, %f85;
	fma.rn.f32 	%f87, %f79, %f79, %f78;
	fma.rn.f32 	%f88, %f80, %f80, %f87;
	fma.rn.f32 	%f89, %f81, %f81, %f88;
	fma.rn.f32 	%f90, %f82, %f82, %f89;
	ld.global.nc.v4.f32 	{%f91, %f92, %f93, %f94}, [%rd39+512];
	add.f32 	%f95, %f91, %f92;
	add.f32 	%f96, %f95, %f93;
	add.f32 	%f97, %f96, %f94;
	add.f32 	%f98, %f86, %f97;
	fma.rn.f32 	%f99, %f91, %f91, %f90;
	fma.rn.f32 	%f100, %f92, %f92, %f99;
	fma.rn.f32 	%f101, %f93, %f93, %f100;
	fma.rn.f32 	%f102, %f94, %f94, %f101;
	ld.global.nc.v4.f32 	{%f103, %f104, %f105, %f106}, [%rd39+1024];
	add.f32 	%f107, %f103, %f104;
	add.f32 	%f108, %f107, %f105;
	add.f32 	%f109, %f108, %f106;
	add.f32 	%f110, %f98, %f109;
	fma.rn.f32 	%f111, %f103, %f103, %f102;
	fma.rn.f32 	%f112, %f104, %f104, %f111;
	fma.rn.f32 	%f113, %f105, %f105, %f112;
	fma.rn.f32 	%f114, %f106, %f106, %f113;
	ld.global.nc.v4.f32 	{%f115, %f116, %f117, %f118}, [%rd39+1536];
	add.f32 	%f119, %f115, %f116;
	add.f32 	%f120, %f119, %f117;
	add.f32 	%f121, %f120, %f118;
	add.f32 	%f308, %f110, %f121;
	fma.rn.f32 	%f122, %f115, %f115, %f114;
	fma.rn.f32 	%f123, %f116, %f116, %f122;
	fma.rn.f32 	%f124, %f117, %f117, %f123;
	fma.rn.f32 	%f309, %f118, %f118, %f124;
	add.s32 	%r69, %r69, 256;
	add.s32 	%r67, %r67, 8;
	add.s64 	%rd39, %rd39, 4096;
	setp.ne.s32 	%p4, %r67, 0;
	@%p4 bra 	$L__BB3_4;
$L__BB3_5:
	setp.eq.s32 	%p5, %r7, 0;
	@%p5 bra 	$L__BB3_13;
	mul.wide.s32 	%rd25, %r4, 4;
	add.s64 	%rd6, %rd2, %rd25;
	setp.lt.u32 	%p6, %r7, 4;
	@%p6 bra 	$L__BB3_8;
	mul.wide.u32 	%rd26, %r69, 16;
	add.s64 	%rd27, %rd6, %rd26;
	ld.global.nc.v4.f32 	{%f126, %f127, %f128, %f129}, [%rd27];
	add.f32 	%f130, %f126, %f127;
	add.f32 	%f131, %f130, %f128;
	add.f32 	%f132, %f131, %f129;
	add.f32 	%f133, %f308, %f132;
	fma.rn.f32 	%f134, %f126, %f126, %f309;
	fma.rn.f32 	%f135, %f127, %f127, %f134;
	fma.rn.f32 	%f136, %f128, %f128, %f135;
	fma.rn.f32 	%f137, %f129, %f129, %f136;
	ld.global.nc.v4.f32 	{%f138, %f139, %f140, %f141}, [%rd27+512];
	add.f32 	%f142, %f138, %f139;
	add.f32 	%f143, %f142, %f140;
	add.f32 	%f144, %f143, %f141;
	add.f32 	%f145, %f133, %f144;
	fma.rn.f32 	%f146, %f138, %f138, %f137;
	fma.rn.f32 	%f147, %f139, %f139, %f146;
	fma.rn.f32 	%f148, %f140, %f140, %f147;
	fma.rn.f32 	%f149, %f141, %f141, %f148;
	ld.global.nc.v4.f32 	{%f150, %f151, %f152, %f153}, [%rd27+1024];
	add.f32 	%f154, %f150, %f151;
	add.f32 	%f155, %f154, %f152;
	add.f32 	%f156, %f155, %f153;
	add.f32 	%f157, %f145, %f156;
	fma.rn.f32 	%f158, %f150, %f150, %f149;
	fma.rn.f32 	%f159, %f151, %f151, %f158;
	fma.rn.f32 	%f160, %f152, %f152, %f159;
	fma.rn.f32 	%f161, %f153, %f153, %f160;
	ld.global.nc.v4.f32 	{%f162, %f163, %f164, %f165}, [%rd27+1536];
	add.f32 	%f166, %f162, %f163;
	add.f32 	%f167, %f166, %f164;
	add.f32 	%f168, %f167, %f165;
	add.f32 	%f308, %f157, %f168;
	fma.rn.f32 	%f169, %f162, %f162, %f161;
	fma.rn.f32 	%f170, %f163, %f163, %f169;
	fma.rn.f32 	%f171, %f164, %f164, %f170;
	fma.rn.f32 	%f309, %f165, %f165, %f171;
	add.s32 	%r69, %r69, 128;
$L__BB3_8:
	and.b32  	%r34, %r6, 3;
	setp.eq.s32 	%p7, %r34, 0;
	@%p7 bra 	$L__BB3_13;
	setp.eq.s32 	%p8, %r34, 1;
	@%p8 bra 	$L__BB3_11;
	mul.wide.u32 	%rd28, %r69, 16;
	add.s64 	%rd29, %rd6, %rd28;
	ld.global.nc.v4.f32 	{%f173, %f174, %f175, %f176}, [%rd29];
	add.f32 	%f177, %f173, %f174;
	add.f32 	%f178, %f177, %f175;
	add.f32 	%f179, %f178, %f176;
	add.f32 	%f180, %f308, %f179;
	fma.rn.f32 	%f181, %f173, %f173, %f309;
	fma.rn.f32 	%f182, %f174, %f174, %f181;
	fma.rn.f32 	%f183, %f175, %f175, %f182;
	fma.rn.f32 	%f184, %f176, %f176, %f183;
	ld.global.nc.v4.f32 	{%f185, %f186, %f187, %f188}, [%rd29+512];
	add.f32 	%f189, %f185, %f186;
	add.f32 	%f190, %f189, %f187;
	add.f32 	%f191, %f190, %f188;
	add.f32 	%f308, %f180, %f191;
	fma.rn.f32 	%f192, %f185, %f185, %f184;
	fma.rn.f32 	%f193, %f186, %f186, %f192;
	fma.rn.f32 	%f194, %f187, %f187, %f193;
	fma.rn.f32 	%f309, %f188, %f188, %f194;
	add.s32 	%r69, %r69, 64;
$L__BB3_11:
	and.b32  	%r35, %r5, 32;
	setp.ne.s32 	%p9, %r35, 0;
	@%p9 bra 	$L__BB3_13;
	mul.wide.u32 	%rd30, %r69, 16;
	add.s64 	%rd31, %rd6, %rd30;
	ld.global.nc.v4.f32 	{%f195, %f196, %f197, %f198}, [%rd31];
	add.f32 	%f199, %f195, %f196;
	add.f32 	%f200, %f199, %f197;
	add.f32 	%f201, %f200, %f198;
	add.f32 	%f308, %f308, %f201;
	fma.rn.f32 	%f202, %f195, %f195, %f309;
	fma.rn.f32 	%f203, %f196, %f196, %f202;
	fma.rn.f32 	%f204, %f197, %f197, %f203;
	fma.rn.f32 	%f309, %f198, %f198, %f204;
$L__BB3_13:
	setp.ge.s32 	%p10, %r74, %r3;
	cvt.rn.f32.s32 	%f205, %r26;
	rcp.rn.f32 	%f206, %f205;
	mov.b32 	%r36, %f308;
	shfl.sync.down.b32	%r37|%p11, %r36, 16, 31, -1;
	mov.b32 	%f207, %r37;
	add.f32 	%f208, %f308, %f207;
	mov.b32 	%r38, %f208;
	shfl.sync.down.b32	%r39|%p12, %r38, 8, 31, -1;
	mov.b32 	%f209, %r39;
	add.f32 	%f210, %f208, %f209;
	mov.b32 	%r40, %f210;
	shfl.sync.down.b32	%r41|%p13, %r40, 4, 31, -1;
	mov.b32 	%f211, %r41;
	add.f32 	%f212, %f210, %f211;
	mov.b32 	%r42, %f212;
	shfl.sync.down.b32	%r43|%p14, %r42, 2, 31, -1;
	mov.b32 	%f213, %r43;
	add.f32 	%f214, %f212, %f213;
	mov.b32 	%r44, %f214;
	shfl.sync.down.b32	%r45|%p15, %r44, 1, 31, -1;
	mov.b32 	%f215, %r45;
	add.f32 	%f216, %f214, %f215;
	mov.b32 	%r46, %f216;
	shfl.sync.idx.b32	%r47|%p16, %r46, 0, 31, -1;
	mov.b32 	%f217, %r47;
	neg.f32 	%f218, %f206;
	mul.f32 	%f25, %f218, %f217;
	mov.b32 	%r48, %f309;
	shfl.sync.down.b32	%r49|%p17, %r48, 16, 31, -1;
	mov.b32 	%f219, %r49;
	add.f32 	%f220, %f309, %f219;
	mov.b32 	%r50, %f220;
	shfl.sync.down.b32	%r51|%p18, %r50, 8, 31, -1;
	mov.b32 	%f221, %r51;
	add.f32 	%f222, %f220, %f221;
	mov.b32 	%r52, %f222;
	shfl.sync.down.b32	%r53|%p19, %r52, 4, 31, -1;
	mov.b32 	%f223, %r53;
	add.f32 	%f224, %f222, %f223;
	mov.b32 	%r54, %f224;
	shfl.sync.down.b32	%r55|%p20, %r54, 2, 31, -1;
	mov.b32 	%f225, %r55;
	add.f32 	%f226, %f224, %f225;
	mov.b32 	%r56, %f226;
	shfl.sync.down.b32	%r57|%p21, %r56, 1, 31, -1;
	mov.b32 	%f227, %r57;
	add.f32 	%f228, %f226, %f227;
	mov.b32 	%r58, %f228;
	shfl.sync.idx.b32	%r59|%p22, %r58, 0, 31, -1;
	mov.b32 	%f229, %r59;
	mul.f32 	%f230, %f206, %f229;
	mul.f32 	%f231, %f25, %f25;
	sub.f32 	%f232, %f230, %f231;
	add.f32 	%f233, %f232, 0f358637BD;
	rsqrt.approx.f32 	%f26, %f233;
	@%p10 bra 	$L__BB3_20;
	not.b32 	%r60, %r74;
	add.s32 	%r18, %r3, %r60;
	and.b32  	%r61, %r18, 96;
	setp.eq.s32 	%p23, %r61, 96;
	@%p23 bra 	$L__BB3_17;
	shr.u32 	%r62, %r18, 5;
	add.s32 	%r63, %r62, 1;
	and.b32  	%r64, %r63, 3;
	mul.wide.u32 	%rd32, %r74, 16;
	mul.wide.s32 	%rd33, %r4, 4;
	add.s64 	%rd34, %rd32, %rd33;
	add.s64 	%rd41, %rd1, %rd34;
	add.s64 	%rd40, %rd2, %rd34;
	neg.s32 	%r72, %r64;
	shl.b32 	%r65, %r63, 5;
	and.b32  	%r66, %r65, 96;
	add.s32 	%r74, %r74, %r66;
$L__BB3_16:
	.pragma "nounroll";
	ld.global.nc.v4.f32 	{%f234, %f235, %f236, %f237}, [%rd40];
	add.f32 	%f238, %f25, %f234;
	mul.f32 	%f239, %f26, %f238;
	add.f32 	%f240, %f25, %f235;
	mul.f32 	%f241, %f26, %f240;
	add.f32 	%f242, %f25, %f236;
	mul.f32 	%f243, %f26, %f242;
	add.f32 	%f244, %f25, %f237;
	mul.f32 	%f245, %f26, %f244;
	st.global.v4.f32 	[%rd41], {%f239, %f241, %f243, %f245};
	add.s64 	%rd41, %rd41, 512;
	add.s64 	%rd40, %rd40, 512;
	add.s32 	%r72, %r72, 1;
	setp.ne.s32 	%p24, %r72, 0;
	@%p24 bra 	$L__BB3_16;
$L__BB3_17:
	setp.lt.u32 	%p25, %r18, 96;
	@%p25 bra 	$L__BB3_20;
	mul.wide.u32 	%rd35, %r74, 16;
	mul.wide.s32 	%rd36, %r4, 4;
	add.s64 	%rd37, %rd35, %rd36;
	add.s64 	%rd38, %rd37, 1024;
	add.s64 	%rd43, %rd2, %rd38;
	add.s64 	%rd42, %rd1, %rd38;
$L__BB3_19:
	.pragma "nounroll";
	ld.global.nc.v4.f32 	{%f246, %f247, %f248, %f249}, [%rd43+-1024];
	add.f32 	%f250, %f25, %f246;
	mul.f32 	%f251, %f26, %f250;
	add.f32 	%f252, %f25, %f247;
	mul.f32 	%f253, %f26, %f252;
	add.f32 	%f254, %f25, %f248;
	mul.f32 	%f255, %f26, %f254;
	add.f32 	%f256, %f25, %f249;
	mul.f32 	%f257, %f26, %f256;
	st.global.v4.f32 	[%rd42+-1024], {%f251, %f253, %f255, %f257};
	ld.global.nc.v4.f32 	{%f258, %f259, %f260, %f261}, [%rd43+-512];
	add.f32 	%f262, %f25, %f258;
	mul.f32 	%f263, %f26, %f262;
	add.f32 	%f264, %f25, %f259;
	mul.f32 	%f265, %f26, %f264;
	add.f32 	%f266, %f25, %f260;
	mul.f32 	%f267, %f26, %f266;
	add.f32 	%f268, %f25, %f261;
	mul.f32 	%f269, %f26, %f268;
	st.global.v4.f32 	[%rd42+-512], {%f263, %f265, %f267, %f269};
	ld.global.nc.v4.f32 	{%f270, %f271, %f272, %f273}, [%rd43];
	add.f32 	%f274, %f25, %f270;
	mul.f32 	%f275, %f26, %f274;
	add.f32 	%f276, %f25, %f271;
	mul.f32 	%f277, %f26, %f276;
	add.f32 	%f278, %f25, %f272;
	mul.f32 	%f279, %f26, %f278;
	add.f32 	%f280, %f25, %f273;
	mul.f32 	%f281, %f26, %f280;
	st.global.v4.f32 	[%rd42], {%f275, %f277, %f279, %f281};
	ld.global.nc.v4.f32 	{%f282, %f283, %f284, %f285}, [%rd43+512];
	add.f32 	%f286, %f25, %f282;
	mul.f32 	%f287, %f26, %f286;
	add.f32 	%f288, %f25, %f283;
	mul.f32 	%f289, %f26, %f288;
	add.f32 	%f290, %f25, %f284;
	mul.f32 	%f291, %f26, %f290;
	add.f32 	%f292, %f25, %f285;
	mul.f32 	%f293, %f26, %f292;
	st.global.v4.f32 	[%rd42+512], {%f287, %f289, %f291, %f293};
	add.s32 	%r74, %r74, 128;
	add.s64 	%rd43, %rd43, 2048;
	add.s64 	%rd42, %rd42, 2048;
	setp.lt.s32 	%p26, %r74, %r3;
	@%p26 bra 	$L__BB3_19;
$L__BB3_20:
	ret;

}


// ===== COMPILED SASS (sm_100) =====

	.target	sm_100

	.elftype	@"ET_EXEC"


//--------------------- .note.nv.tkinfo           --------------------------
	.section	.note.nv.tkinfo,"",@"SHT_NOTE"
	.sectionflags	@"SHF_NOTE_NV_TKINFO"
	.tkinfo
        /*0018*/ 	.word	0x00000002
        /*0030*/ 	.string	""
        /*0030*/ 	.string	"ptxas"
        /*0030*/ 	.string	"Cuda compilation tools, release 13.0, V13.0.88"
        /*0030*/ 	.string	"Build cuda_13.0.r13.0/compiler.36424714_0"
        /*0030*/ 	.string	"-arch sm_100 -m 64 "



//--------------------- .note.nv.cuinfo           --------------------------
	.section	.note.nv.cuinfo,"",@"SHT_NOTE"
	.sectionflags	@"SHF_NOTE_NV_CUINFO"
        /*0018*/ 	.short	0x0002
        /*001a*/ 	.short	0x0064
        /*001c*/ 	.short	0x0082
	.zero		2


//--------------------- .nv.info                  --------------------------
	.section	.nv.info,"",@"SHT_CUDA_INFO"
	.align	4


	//----- nvinfo : EIATTR_REGCOUNT
	.align		4
        /*0000*/ 	.byte	0x04, 0x2f
        /*0002*/ 	.short	(.L_1 - .L_0)
	.align		4
.L_0:
        /*0004*/ 	.word	index@(_Z15layernorm_naivePKfPfii)
        /*0008*/ 	.word	0x00000020


	//----- nvinfo : EIATTR_FRAME_SIZE
	.align		4
.L_1:
        /*000c*/ 	.byte	0x04, 0x11
        /*000e*/ 	.short	(.L_3 - .L_2)
	.align		4
.L_2:
        /*0010*/ 	.word	index@($__internal_5_$__cuda_sm3x_div_rn_noftz_f32_slowpath)
        /*0014*/ 	.word	0x00000000


	//----- nvinfo : EIATTR_FRAME_SIZE
	.align		4
.L_3:
        /*0018*/ 	.byte	0x04, 0x11
        /*001a*/ 	.short	(.L_5 - .L_4)
	.align		4
.L_4:
        /*001c*/ 	.word	index@($__internal_4_$__cuda_sm20_sqrt_rn_f32_slowpath)
        /*0020*/ 	.word	0x00000000


	//----- nvinfo : EIATTR_FRAME_SIZE
	.align		4
.L_5:
        /*0024*/ 	.byte	0x04, 0x11
        /*0026*/ 	.short	(.L_7 - .L_6)
	.align		4
.L_6:
        /*0028*/ 	.word	index@(_Z15layernorm_naivePKfPfii)
        /*002c*/ 	.word	0x00000000


	//----- nvinfo : EIATTR_REGCOUNT
	.align		4
.L_7:
        /*0030*/ 	.byte	0x04, 0x2f
        /*0032*/ 	.short	(.L_9 - .L_8)
	.align		4
.L_8:
        /*0034*/ 	.word	index@(_Z15layernorm_1passPKfPfii)
        /*0038*/ 	.word	0x0000001a


	//----- nvinfo : EIATTR_FRAME_SIZE
	.align		4
.L_9:
        /*003c*/ 	.byte	0x04, 0x11
        /*003e*/ 	.short	(.L_11 - .L_10)
	.align		4
.L_10:
        /*0040*/ 	.word	index@($__internal_3_$__cuda_sm3x_div_rn_noftz_f32_slowpath)
        /*0044*/ 	.word	0x00000000


	//----- nvinfo : EIATTR_FRAME_SIZE
	.align		4
.L_11:
        /*0048*/ 	.byte	0x04, 0x11
        /*004a*/ 	.short	(.L_13 - .L_12)
	.align		4
.L_12:
        /*004c*/ 	.word	index@($__internal_2_$__cuda_sm20_sqrt_rn_f32_slowpath)
        /*0050*/ 	.word	0x00000000


	//----- nvinfo : EIATTR_FRAME_SIZE
	.align		4
.L_13:
        /*0054*/ 	.byte	0x04, 0x11
        /*0056*/ 	.short	(.L_15 - .L_14)
	.align		4
.L_14:
        /*0058*/ 	.word	index@(_Z15layernorm_1passPKfPfii)
        /*005c*/ 	.word	0x00000000


	//----- nvinfo : EIATTR_REGCOUNT
	.align		4
.L_15:
        /*0060*/ 	.byte	0x04, 0x2f
        /*0062*/ 	.short	(.L_17 - .L_16)
	.align		4
.L_16:
        /*0064*/ 	.word	index@(_Z20layernorm_warpreducePKfPfii)
        /*0068*/ 	.word	0x00000013


	//----- nvinfo : EIATTR_FRAME_SIZE
	.align		4
.L_17:
        /*006c*/ 	.byte	0x04, 0x11
        /*006e*/ 	.short	(.L_19 - .L_18)
	.align		4
.L_18:
        /*0070*/ 	.word	index@($__internal_1_$__cuda_sm20_rcp_rn_f32_slowpath)
        /*0074*/ 	.word	0x00000000


	//----- nvinfo : EIATTR_FRAME_SIZE
	.align		4
.L_19:
        /*0078*/ 	.byte	0x04, 0x11
        /*007a*/ 	.short	(.L_21 - .L_20)
	.align		4
.L_20:
        /*007c*/ 	.word	index@(_Z20layernorm_warpreducePKfPfii)
        /*0080*/ 	.word	0x00000000


	//----- nvinfo : EIATTR_REGCOUNT
	.align		4
.L_21:
        /*0084*/ 	.byte	0x04, 0x2f
        /*0086*/ 	.short	(.L_23 - .L_22)
	.align		4
.L_22:
        /*0088*/ 	.word	index@(_Z19layernorm_vectorizePKfPfii)
        /*008c*/ 	.word	0x00000020


	//----- nvinfo : EIATTR_FRAME_SIZE
	.align		4
.L_23:
        /*0090*/ 	.byte	0x04, 0x11
        /*0092*/ 	.short	(.L_25 - .L_24)
	.align		4
.L_24:
        /*0094*/ 	.word	index@($__internal_0_$__cuda_sm20_rcp_rn_f32_slowpath)
        /*0098*/ 	.word	0x00000000


	//----- nvinfo : EIATTR_FRAME_SIZE
	.align		4
.L_25:
        /*009c*/ 	.byte	0x04, 0x11
        /*009e*/ 	.short	(.L_27 - .L_26)
	.align		4
.L_26:
        /*00a0*/ 	.word	index@(_Z19layernorm_vectorizePKfPfii)
        /*00a4*/ 	.word	0x00000000


	//----- nvinfo : EIATTR_MIN_STACK_SIZE
	.align		4
.L_27:
        /*00a8*/ 	.byte	0x04, 0x12
        /*00aa*/ 	.short	(.L_29 - .L_28)
	.align		4
.L_28:
        /*00ac*/ 	.word	index@(_Z19layernorm_vectorizePKfPfii)
        /*00b0*/ 	.word	0x00000000


	//----- nvinfo : EIATTR_MIN_STACK_SIZE
	.align		4
.L_29:
        /*00b4*/ 	.byte	0x04, 0x12
        /*00b6*/ 	.short	(.L_31 - .L_30)
	.align		4
.L_30:
        /*00b8*/ 	.word	index@(_Z20layernorm_warpreducePKfPfii)
        /*00bc*/ 	.word	0x00000000


	//----- nvinfo : EIATTR_MIN_STACK_SIZE
	.align		4
.L_31:
        /*00c0*/ 	.byte	0x04, 0x12
        /*00c2*/ 	.short	(.L_33 - .L_32)
	.align		4
.L_32:
        /*00c4*/ 	.word	index@(_Z15layernorm_1passPKfPfii)
        /*00c8*/ 	.word	0x00000000


	//----- nvinfo : EIATTR_MIN_STACK_SIZE
	.align		4
.L_33:
        /*00cc*/ 	.byte	0x04, 0x12
        /*00ce*/ 	.short	(.L_35 - .L_34)
	.align		4
.L_34:
        /*00d0*/ 	.word	index@(_Z15layernorm_naivePKfPfii)
        /*00d4*/ 	.word	0x00000000
.L_35:


//--------------------- .nv.compat                --------------------------
	.section	.nv.compat,"",@"SHT_CUDA_COMPAT_INFO"
	.align	4
        /*0000*/ 	.byte	0x02, 0x09, 0x00, 0x00, 0x02, 0x02, 0x01, 0x00, 0x02, 0x05, 0x05, 0x00, 0x03, 0x07, 0x01, 0x01
        /*0010*/ 	.byte	0x02, 0x03, 0x00, 0x00, 0x02, 0x06, 0x01, 0x00, 0x04, 0x0b, 0x08, 0x00, 0x01, 0x00, 0x00, 0x00
        /*0020*/ 	.byte	0x00, 0x00, 0x00, 0x00


//--------------------- .nv.info._Z19layernorm_vectorizePKfPfii --------------------------
	.section	.nv.info._Z19layernorm_vectorizePKfPfii,"",@"SHT_CUDA_INFO"
	.sectionflags	@""
	.align	4


	//----- nvinfo : EIATTR_CUDA_API_VERSION
	.align		4
        /*0000*/ 	.byte	0x04, 0x37
        /*0002*/ 	.short	(.L_37 - .L_36)
.L_36:
        /*0004*/ 	.word	0x00000082


	//----- nvinfo : EIATTR_KPARAM_INFO
	.align		4
.L_37:
        /*0008*/ 	.byte	0x04, 0x17
        /*000a*/ 	.short	(.L_39 - .L_38)
.L_38:
        /*000c*/ 	.word	0x00000000
        /*0010*/ 	.short	0x0003
        /*0012*/ 	.short	0x0014
        /*0014*/ 	.byte	0x00, 0xf0, 0x11, 0x00


	//----- nvinfo : EIATTR_KPARAM_INFO
	.align		4
.L_39:
        /*0018*/ 	.byte	0x04, 0x17
        /*001a*/ 	.short	(.L_41 - .L_40)
.L_40:
        /*001c*/ 	.word	0x00000000
        /*0020*/ 	.short	0x0002
        /*0022*/ 	.short	0x0010
        /*0024*/ 	.byte	0x00, 0xf0, 0x11, 0x00


	//----- nvinfo : EIATTR_KPARAM_INFO
	.align		4
.L_41:
        /*0028*/ 	.byte	0x04, 0x17
        /*002a*/ 	.short	(.L_43 - .L_42)
.L_42:
        /*002c*/ 	.word	0x00000000
        /*0030*/ 	.short	0x0001
        /*0032*/ 	.short	0x0008
        /*0034*/ 	.byte	0x00, 0xf5, 0x21, 0x00


	//----- nvinfo : EIATTR_KPARAM_INFO
	.align		4
.L_43:
        /*0038*/ 	.byte	0x04, 0x17
        /*003a*/ 	.short	(.L_45 - .L_44)
.L_44:
        /*003c*/ 	.word	0x00000000
        /*0040*/ 	.short	0x0000
        /*0042*/ 	.short	0x0000
        /*0044*/ 	.byte	0x00, 0xf5, 0x21, 0x00


	//----- nvinfo : EIATTR_SPARSE_MMA_MASK
	.align		4
.L_45:
        /*0048*/ 	.byte	0x03, 0x50
        /*004a*/ 	.short	0x0000


	//----- nvinfo : EIATTR_MAXREG_COUNT
	.align		4
        /*004c*/ 	.byte	0x03, 0x1b
        /*004e*/ 	.short	0x00ff


	//----- nvinfo : EIATTR_MERCURY_ISA_VERSION
	.align		4
        /*0050*/ 	.byte	0x03, 0x5f
        /*0052*/ 	.short	0x0101


	//----- nvinfo : EIATTR_COOP_GROUP_MASK_REGIDS
	.align		4
        /*0054*/ 	.byte	0x04, 0x29
        /*0056*/ 	.short	(.L_47 - .L_46)


	//   ....[0]....
.L_46:
        /*0058*/ 	.word	0xffffffff


	//   ....[1]....
        /*005c*/ 	.word	0xffffffff


	//   ....[2]....
        /*0060*/ 	.word	0xffffffff


	//   ....[3]....
        /*0064*/ 	.word	0xffffffff


	//   ....[4]....
        /*0068*/ 	.word	0xffffffff


	//   ....[5]....
        /*006c*/ 	.word	0xffffffff


	//   ....[6]....
        /*0070*/ 	.word	0xffffffff


	//   ....[7]....
        /*0074*/ 	.word	0xffffffff


	//   ....[8]....
        /*0078*/ 	.word	0xffffffff


	//   ....[9]....
        /*007c*/ 	.word	0xffffffff


	//   ....[10]....
        /*0080*/ 	.word	0xffffffff


	//   ....[11]....
        /*0084*/ 	.word	0xffffffff


	//----- nvinfo : EIATTR_COOP_GROUP_INSTR_OFFSETS
	.align		4
.L_47:
        /*0088*/ 	.byte	0x04, 0x28
        /*008a*/ 	.short	(.L_49 - .L_48)


	//   ....[0]....
.L_48:
        /*008c*/ 	.word	0x00000d30


	//   ....[1]....
        /*0090*/ 	.word	0x00000d40


	//   ....[2]....
        /*0094*/ 	.word	0x00000d70


	//   ....[3]....
        /*0098*/ 	.word	0x00000d80


	//   ....[4]....
        /*009c*/ 	.word	0x00000db0


	//   ....[5]....
        /*00a0*/ 	.word	0x00000dc0


	//   ....[6]....
        /*00a4*/ 	.word	0x00000df0


	//   ....[7]....
        /*00a8*/ 	.word	0x00000e00


	//   ....[8]....
        /*00ac*/ 	.word	0x00000e30


	//   ....[9]....
        /*00b0*/ 	.word	0x00000e40


	//   ....[10]....
        /*00b4*/ 	.word	0x00000e70


	//   ....[11]....
        /*00b8*/ 	.word	0x00000e80


	//----- nvinfo : EIATTR_VRC_CTA_INIT_COUNT
	.align		4
.L_49:
        /*00bc*/ 	.byte	0x02, 0x4a
	.zero		1
	.zero		1


	//----- nvinfo : EIATTR_EXIT_INSTR_OFFSETS
	.align		4
        /*00c0*/ 	.byte	0x04, 0x1c
        /*00c2*/ 	.short	(.L_51 - .L_50)


	//   ....[0]....
.L_50:
        /*00c4*/ 	.word	0x00000040


	//   ....[1]....
        /*00c8*/ 	.word	0x00000ee0


	//   ....[2]....
        /*00cc*/ 	.word	0x000011a0


	//   ....[3]....
        /*00d0*/ 	.word	0x00001550


	//----- nvinfo : EIATTR_CRS_STACK_SIZE
	.align		4
.L_51:
        /*00d4*/ 	.byte	0x04, 0x1e
        /*00d6*/ 	.short	(.L_53 - .L_52)
.L_52:
        /*00d8*/ 	.word	0x00000000


	//----- nvinfo : EIATTR_CBANK_PARAM_SIZE
	.align		4
.L_53:
        /*00dc*/ 	.byte	0x03, 0x19
        /*00de*/ 	.short	0x0018


	//----- nvinfo : EIATTR_PARAM_CBANK
	.align		4
        /*00e0*/ 	.byte	0x04, 0x0a
        /*00e2*/ 	.short	(.L_55 - .L_54)
	.align		4
.L_54:
        /*00e4*/ 	.word	index@(.nv.constant0._Z19layernorm_vectorizePKfPfii)
        /*00e8*/ 	.short	0x0380
        /*00ea*/ 	.short	0x0018


	//----- nvinfo : EIATTR_SW_WAR
	.align		4
.L_55:
        /*00ec*/ 	.byte	0x04, 0x36
        /*00ee*/ 	.short	(.L_57 - .L_56)
.L_56:
        /*00f0*/ 	.word	0x00000008
.L_57:


//--------------------- .nv.info._Z20layernorm_warpreducePKfPfii --------------------------
	.section	.nv.info._Z20layernorm_warpreducePKfPfii,"",@"SHT_CUDA_INFO"
	.sectionflags	@""
	.align	4


	//----- nvinfo : EIATTR_CUDA_API_VERSION
	.align		4
        /*0000*/ 	.byte	0x04, 0x37
        /*0002*/ 	.short	(.L_59 - .L_58)
.L_58:
        /*0004*/ 	.word	0x00000082


	//----- nvinfo : EIATTR_KPARAM_INFO
	.align		4
.L_59:
        /*0008*/ 	.byte	0x04, 0x17
        /*000a*/ 	.short	(.L_61 - .L_60)
.L_60:
        /*000c*/ 	.word	0x00000000
        /*0010*/ 	.short	0x0003
        /*0012*/ 	.short	0x0014
        /*0014*/ 	.byte	0x00, 0xf0, 0x11, 0x00


	//----- nvinfo : EIATTR_KPARAM_INFO
	.align		4
.L_61:
        /*0018*/ 	.byte	0x04, 0x17
        /*001a*/ 	.short	(.L_63 - .L_62)
.L_62:
        /*001c*/ 	.word	0x00000000
        /*0020*/ 	.short	0x0002
        /*0022*/ 	.short	0x0010
        /*0024*/ 	.byte	0x00, 0xf0, 0x11, 0x00


	//----- nvinfo : EIATTR_KPARAM_INFO
	.align		4
.L_63:
        /*0028*/ 	.byte	0x04, 0x17
        /*002a*/ 	.short	(.L_65 - .L_64)
.L_64:
        /*002c*/ 	.word	0x00000000
        /*0030*/ 	.short	0x0001
        /*0032*/ 	.short	0x0008
        /*0034*/ 	.byte	0x00, 0xf5, 0x21, 0x00


	//----- nvinfo : EIATTR_KPARAM_INFO
	.align		4
.L_65:
        /*0038*/ 	.byte	0x04, 0x17
        /*003a*/ 	.short	(.L_67 - .L_66)
.L_66:
        /*003c*/ 	.word	0x00000000
        /*0040*/ 	.short	0x0000
        /*0042*/ 	.short	0x0000
        /*0044*/ 	.byte	0x00, 0xf5, 0x21, 0x00


	//----- nvinfo : EIATTR_SPARSE_MMA_MASK
	.align		4
.L_67:
        /*0048*/ 	.byte	0x03, 0x50
        /*004a*/ 	.short	0x0000


	//----- nvinfo : EIATTR_MAXREG_COUNT
	.align		4
        /*004c*/ 	.byte	0x03, 0x1b
        /*004e*/ 	.short	0x00ff


	//----- nvinfo : EIATTR_MERCURY_ISA_VERSION
	.align		4
        /*0050*/ 	.byte	0x03, 0x5f
        /*0052*/ 	.short	0x0101


	//----- nvinfo : EIATTR_COOP_GROUP_MASK_REGIDS
	.align		4
        /*0054*/ 	.byte	0x04, 0x29
        /*0056*/ 	.short	(.L_69 - .L_68)


	//   ....[0]....
.L_68:
        /*0058*/ 	.word	0xffffffff


	//   ....[1]....
        /*005c*/ 	.word	0xffffffff


	//   ....[2]....
        /*0060*/ 	.word	0xffffffff


	//   ....[3]....
        /*0064*/ 	.word	0xffffffff


	//   ....[4]....
        /*0068*/ 	.word	0xffffffff


	//   ....[5]....
        /*006c*/ 	.word	0xffffffff


	//   ....[6]....
        /*0070*/ 	.word	0xffffffff


	//   ....[7]....
        /*0074*/ 	.word	0xffffffff


	//   ....[8]....
        /*0078*/ 	.word	0xffffffff


	//   ....[9]....
        /*007c*/ 	.word	0xffffffff


	//   ....[10]....
        /*0080*/ 	.word	0xffffffff


	//   ....[11]....
        /*0084*/ 	.word	0xffffffff


	//----- nvinfo : EIATTR_COOP_GROUP_INSTR_OFFSETS
	.align		4
.L_69:
        /*0088*/ 	.byte	0x04, 0x28
        /*008a*/ 	.short	(.L_71 - .L_70)


	//   ....[0]....
.L_70:
        /*008c*/ 	.word	0x00000270


	//   ....[1]....
        /*0090*/ 	.word	0x00000280


	//   ....[2]....
        /*0094*/ 	.word	0x000002b0


	//   ....[3]....
        /*0098*/ 	.word	0x000002c0


	//   ....[4]....
        /*009c*/ 	.word	0x000002f0


	//   ....[5]....
        /*00a0*/ 	.word	0x00000300


	//   ....[6]....
        /*00a4*/ 	.word	0x00000330


	//   ....[7]....
        /*00a8*/ 	.word	0x00000340


	//   ....[8]....
        /*00ac*/ 	.word	0x00000370


	//   ....[9]....
        /*00b0*/ 	.word	0x00000380


	//   ....[10]....
        /*00b4*/ 	.word	0x000003b0


	//   ....[11]....
        /*00b8*/ 	.word	0x000003c0


	//----- nvinfo : EIATTR_VRC_CTA_INIT_COUNT
	.align		4
.L_71:
        /*00bc*/ 	.byte	0x02, 0x4a
	.zero		1
	.zero		1


	//----- nvinfo : EIATTR_EXIT_INSTR_OFFSETS
	.align		4
        /*00c0*/ 	.byte	0x04, 0x1c
        /*00c2*/ 	.short	(.L_73 - .L_72)


	//   ....[0]....
.L_72:
        /*00c4*/ 	.word	0x00000040


	//   ....[1]....
        /*00c8*/ 	.word	0x00000410


	//   ....[2]....
        /*00cc*/ 	.word	0x00000560


	//----- nvinfo : EIATTR_CRS_STACK_SIZE
	.align		4
.L_73:
        /*00d0*/ 	.byte	0x04, 0x1e
        /*00d2*/ 	.short	(.L_75 - .L_74)
.L_74:
        /*00d4*/ 	.word	0x00000000


	//----- nvinfo : EIATTR_CBANK_PARAM_SIZE
	.align		4
.L_75:
        /*00d8*/ 	.byte	0x03, 0x19
        /*00da*/ 	.short	0x0018


	//----- nvinfo : EIATTR_PARAM_CBANK
	.align		4
        /*00dc*/ 	.byte	0x04, 0x0a
        /*00de*/ 	.short	(.L_77 - .L_76)
	.align		4
.L_76:
        /*00e0*/ 	.word	index@(.nv.constant0._Z20layernorm_warpreducePKfPfii)
        /*00e4*/ 	.short	0x0380
        /*00e6*/ 	.short	0x0018


	//----- nvinfo : EIATTR_SW_WAR
	.align		4
.L_77:
        /*00e8*/ 	.byte	0x04, 0x36
        /*00ea*/ 	.short	(.L_79 - .L_78)
.L_78:
        /*00ec*/ 	.word	0x00000008
.L_79:


//--------------------- .nv.info._Z15layernorm_1passPKfPfii --------------------------
	.section	.nv.info._Z15layernorm_1passPKfPfii,"",@"SHT_CUDA_INFO"
	.sectionflags	@""
	.align	4


	//----- nvinfo : EIATTR_CUDA_API_VERSION
	.align		4
        /*0000*/ 	.byte	0x04, 0x37
        /*0002*/ 	.short	(.L_81 - .L_80)
.L_80:
        /*0004*/ 	.word	0x00000082


	//----- nvinfo : EIATTR_KPARAM_INFO
	.align		4
.L_81:
        /*0008*/ 	.byte	0x04, 0x17
        /*000a*/ 	.short	(.L_83 - .L_82)
.L_82:
        /*000c*/ 	.word	0x00000000
        /*0010*/ 	.short	0x0003
        /*0012*/ 	.short	0x0014
        /*0014*/ 	.byte	0x00, 0xf0, 0x11, 0x00


	//----- nvinfo : EIATTR_KPARAM_INFO
	.align		4
.L_83:
        /*0018*/ 	.byte	0x04, 0x17
        /*001a*/ 	.short	(.L_85 - .L_84)
.L_84:
        /*001c*/ 	.word	0x00000000
        /*0020*/ 	.short	0x0002
        /*0022*/ 	.short	0x0010
        /*0024*/ 	.byte	0x00, 0xf0, 0x11, 0x00


	//----- nvinfo : EIATTR_KPARAM_INFO
	.align		4
.L_85:
        /*0028*/ 	.byte	0x04, 0x17
        /*002a*/ 	.short	(.L_87 - .L_86)
.L_86:
        /*002c*/ 	.word	0x00000000
        /*0030*/ 	.short	0x0001
        /*0032*/ 	.short	0x0008
        /*0034*/ 	.byte	0x00, 0xf5, 0x21, 0x00


	//----- nvinfo : EIATTR_KPARAM_INFO
	.align		4
.L_87:
        /*0038*/ 	.byte	0x04, 0x17
        /*003a*/ 	.short	(.L_89 - .L_88)
.L_88:
        /*003c*/ 	.word	0x00000000
        /*0040*/ 	.short	0x0000
        /*0042*/ 	.short	0x0000
        /*0044*/ 	.byte	0x00, 0xf5, 0x21, 0x00


	//----- nvinfo : EIATTR_SPARSE_MMA_MASK
	.align		4
.L_89:
        /*0048*/ 	.byte	0x03, 0x50
        /*004a*/ 	.short	0x0000


	//----- nvinfo : EIATTR_MAXREG_COUNT
	.align		4
        /*004c*/ 	.byte	0x03, 0x1b
        /*004e*/ 	.short	0x00ff


	//----- nvinfo : EIATTR_NUM_BARRIERS
	.align		4
        /*0050*/ 	.byte	0x02, 0x4c
        /*0052*/ 	.byte	0x01
	.zero		1


	//----- nvinfo : EIATTR_MERCURY_ISA_VERSION
	.align		4
        /*0054*/ 	.byte	0x03, 0x5f
        /*0056*/ 	.short	0x0101


	//----- nvinfo : EIATTR_VRC_CTA_INIT_COUNT
	.align		4
        /*0058*/ 	.byte	0x02, 0x4a
	.zero		1
	.zero		1


	//----- nvinfo : EIATTR_EXIT_INSTR_OFFSETS
	.align		4
        /*005c*/ 	.byte	0x04, 0x1c
        /*005e*/ 	.short	(.L_91 - .L_90)


	//   ....[0]....
.L_90:
        /*0060*/ 	.word	0x00000040


	//   ....[1]....
        /*0064*/ 	.word	0x00000790


	//   ....[2]....
        /*0068*/ 	.word	0x000010f0


	//   ....[3]....
        /*006c*/ 	.word	0x000015b0


	//   ....[4]....
        /*0070*/ 	.word	0x00001870


	//   ....[5]....
        /*0074*/ 	.word	0x000019d0


	//----- nvinfo : EIATTR_CRS_STACK_SIZE
	.align		4
.L_91:
        /*0078*/ 	.byte	0x04, 0x1e
        /*007a*/ 	.short	(.L_93 - .L_92)
.L_92:
        /*007c*/ 	.word	0x00000000


	//----- nvinfo : EIATTR_CBANK_PARAM_SIZE
	.align		4
.L_93:
        /*0080*/ 	.byte	0x03, 0x19
        /*0082*/ 	.short	0x0018


	//----- nvinfo : EIATTR_PARAM_CBANK
	.align		4
        /*0084*/ 	.byte	0x04, 0x0a
        /*0086*/ 	.short	(.L_95 - .L_94)
	.align		4
.L_94:
        /*0088*/ 	.word	index@(.nv.constant0._Z15layernorm_1passPKfPfii)
        /*008c*/ 	.short	0x0380
        /*008e*/ 	.short	0x0018


	//----- nvinfo : EIATTR_SW_WAR
	.align		4
.L_95:
        /*0090*/ 	.byte	0x04, 0x36
        /*0092*/ 	.short	(.L_97 - .L_96)
.L_96:
        /*0094*/ 	.word	0x00000008
.L_97:


//--------------------- .nv.info._Z15layernorm_naivePKfPfii --------------------------
	.section	.nv.info._Z15layernorm_naivePKfPfii,"",@"SHT_CUDA_INFO"
	.sectionflags	@""
	.align	4


	//----- nvinfo : EIATTR_CUDA_API_VERSION
	.align		4
        /*0000*/ 	.byte	0x04, 0x37
        /*0002*/ 	.short	(.L_99 - .L_98)
.L_98:
        /*0004*/ 	.word	0x00000082


	//----- nvinfo : EIATTR_KPARAM_INFO
	.align		4
.L_99:
        /*0008*/ 	.byte	0x04, 0x17
        /*000a*/ 	.short	(.L_101 - .L_100)
.L_100:
        /*000c*/ 	.word	0x00000000
        /*0010*/ 	.short	0x0003
        /*0012*/ 	.short	0x0014
        /*0014*/ 	.byte	0x00, 0xf0, 0x11, 0x00


	//----- nvinfo : EIATTR_KPARAM_INFO
	.align		4
.L_101:
        /*0018*/ 	.byte	0x04, 0x17
        /*001a*/ 	.short	(.L_103 - .L_102)
.L_102:
        /*001c*/ 	.word	0x00000000
        /*0020*/ 	.short	0x0002
        /*0022*/ 	.short	0x0010
        /*0024*/ 	.byte	0x00, 0xf0, 0x11, 0x00


	//----- nvinfo : EIATTR_KPARAM_INFO
	.align		4
.L_103:
        /*0028*/ 	.byte	0x04, 0x17
        /*002a*/ 	.short	(.L_105 - .L_104)
.L_104:
        /*002c*/ 	.word	0x00000000
        /*0030*/ 	.short	0x0001
        /*0032*/ 	.short	0x0008
        /*0034*/ 	.byte	0x00, 0xf5, 0x21, 0x00


	//----- nvinfo : EIATTR_KPARAM_INFO
	.align		4
.L_105:
        /*0038*/ 	.byte	0x04, 0x17
        /*003a*/ 	.short	(.L_107 - .L_106)
.L_106:
        /*003c*/ 	.word	0x00000000
        /*0040*/ 	.short	0x0000
        /*0042*/ 	.short	0x0000
        /*0044*/ 	.byte	0x00, 0xf5, 0x21, 0x00


	//----- nvinfo : EIATTR_SPARSE_MMA_MASK
	.align		4
.L_107:
        /*0048*/ 	.byte	0x03, 0x50
        /*004a*/ 	.short	0x0000


	//----- nvinfo : EIATTR_MAXREG_COUNT
	.align		4
        /*004c*/ 	.byte	0x03, 0x1b
        /*004e*/ 	.short	0x00ff


	//----- nvinfo : EIATTR_MERCURY_ISA_VERSION
	.align		4
        /*0050*/ 	.byte	0x03, 0x5f
        /*0052*/ 	.short	0x0101


	//----- nvinfo : EIATTR_VRC_CTA_INIT_COUNT
	.align		4
        /*0054*/ 	.byte	0x02, 0x4a
	.zero		1
	.zero		1


	//----- nvinfo : EIATTR_EXIT_INSTR_OFFSETS
	.align		4
        /*0058*/ 	.byte	0x04, 0x1c
        /*005a*/ 	.short	(.L_109 - .L_108)


	//   ....[0]....
.L_108:
        /*005c*/ 	.word	0x00000070


	//   ....[1]....
        /*0060*/ 	.word	0x00001320


	//   ....[2]....
        /*0064*/ 	.word	0x00001cf0


	//   ....[3]....
        /*0068*/ 	.word	0x000021e0


	//   ....[4]....
        /*006c*/ 	.word	0x000024c0


	//   ....[5]....
        /*0070*/ 	.word	0x00002640


	//----- nvinfo : EIATTR_CRS_STACK_SIZE
	.align		4
.L_109:
        /*0074*/ 	.byte	0x04, 0x1e
        /*0076*/ 	.short	(.L_111 - .L_110)
.L_110:
        /*0078*/ 	.word	0x00000000


	//----- nvinfo : EIATTR_CBANK_PARAM_SIZE
	.align		4
.L_111:
        /*007c*/ 	.byte	0x03, 0x19
        /*007e*/ 	.short	0x0018


	//----- nvinfo : EIATTR_PARAM_CBANK
	.align		4
        /*0080*/ 	.byte	0x04, 0x0a
        /*0082*/ 	.short	(.L_113 - .L_112)
	.align		4
.L_112:
        /*0084*/ 	.word	index@(.nv.constant0._Z15layernorm_naivePKfPfii)
        /*0088*/ 	.short	0x0380
        /*008a*/ 	.short	0x0018


	//----- nvinfo : EIATTR_SW_WAR
	.align		4
.L_113:
        /*008c*/ 	.byte	0x04, 0x36
        /*008e*/ 	.short	(.L_115 - .L_114)
.L_114:
        /*0090*/ 	.word	0x00000008
.L_115:


//--------------------- .nv.callgraph             --------------------------
	.section	.nv.callgraph,"",@"SHT_CUDA_CALLGRAPH"
	.align	4
	.sectionentsize	8
	.align		4
        /*0000*/ 	.word	0x00000000
	.align		4
        /*0004*/ 	.word	0xffffffff
	.align		4
        /*0008*/ 	.word	0x00000000
	.align		4
        /*000c*/ 	.word	0xfffffffe
	.align		4
        /*0010*/ 	.word	0x00000000
	.align		4
        /*0014*/ 	.word	0xfffffffd
	.align		4
        /*0018*/ 	.word	0x00000000
	.align		4
        /*001c*/ 	.word	0xfffffffc


//--------------------- .text._Z19layernorm_vectorizePKfPfii --------------------------
	.section	.text._Z19layernorm_vectorizePKfPfii,"ax",@progbits
	.align	128
        .global         _Z19layernorm_vectorizePKfPfii
        .type           _Z19layernorm_vectorizePKfPfii,@function
        .size           _Z19layernorm_vectorizePKfPfii,(.L_x_133 - _Z19layernorm_vectorizePKfPfii)
        .other          _Z19layernorm_vectorizePKfPfii,@"STO_CUDA_ENTRY STV_DEFAULT"
_Z19layernorm_vectorizePKfPfii:
.text._Z19layernorm_vectorizePKfPfii:
[----:B------:R-:W-:Y:S08]  /*0000*/  LDC R1, c[0x0][0x37c] ;  /* 0x0000df00ff017b82 */ /* 0x000ff00000000800 */
[----:B------:R-:W0:Y:S08]  /*0010*/  S2UR UR4, SR_CTAID.X ;  /* 0x00000000000479c3 */ /* 0x000e300000002500 */
[----:B------:R-:W0:Y:S02]  /*0020*/  LDC R0, c[0x0][0x390] ;  /* 0x0000e400ff007b82 */ /* 0x000e240000000800 */
[----:B0-----:R-:W-:-:S13]  /*0030*/  ISETP.LE.AND P0, PT, R0, UR4, PT ;  /* 0x0000000400007c0c */ /* 0x001fda000bf03270 */
[----:B------:R-:W-:Y:S05]  /*0040*/  @P0 EXIT ;  /* 0x000000000000094d */ /* 0x000fea0003800000 */
[----:B------:R-:W0:Y:S01]  /*0050*/  LDC R0, c[0x0][0x394] ;  /* 0x0000e500ff007b82 */ /* 0x000e220000000800 */
[----:B------:R-:W1:Y:S01]  /*0060*/  S2R R2, SR_TID.X ;  /* 0x0000000000027919 */ /* 0x000e620000002100 */
[----:B------:R-:W2:Y:S01]  /*0070*/  LDCU.64 UR6, c[0x0][0x358] ;  /* 0x00006b00ff0677ac */ /* 0x000ea20008000a00 */
[----:B------:R-:W-:Y:S01]  /*0080*/  BSSY.RECONVERGENT B0, `(.L_x_0) ;  /* 0x00000bc000007945 */ /* 0x000fe20003800200 */
[----:B------:R-:W-:Y:S01]  /*0090*/  HFMA2 R23, -RZ, RZ, 0, 0 ;  /* 0x00000000ff177431 */ /* 0x000fe200000001ff */
[----:B------:R-:W-:Y:S02]  /*00a0*/  MOV R25, RZ ;  /* 0x000000ff00197202 */ /* 0x000fe40000000f00 */
[----:B0-----:R-:W-:-:S04]  /*00b0*/  SHF.R.S32.HI R3, RZ, 0x1f, R0 ;  /* 0x0000001fff037819 */ /* 0x001fc80000011400 */
[----:B------:R-:W-:-:S04]  /*00c0*/  LEA.HI R3, R3, R0, RZ, 0x2 ;  /* 0x0000000003037211 */ /* 0x000fc800078f10ff */
[----:B------:R-:W-:Y:S01]  /*00d0*/  SHF.R.S32.HI R21, RZ, 0x2, R3 ;  /* 0x00000002ff157819 */ /* 0x000fe20000011403 */
[----:B------:R-:W-:-:S03]  /*00e0*/  IMAD R3, R0, UR4, RZ ;  /* 0x0000000400037c24 */ /* 0x000fc6000f8e02ff */
[----:B-1----:R-:W-:-:S13]  /*00f0*/  ISETP.GE.AND P0, PT, R2, R21, PT ;  /* 0x000000150200720c */ /* 0x002fda0003f06270 */
[----:B--2---:R-:W-:Y:S05]  /*0100*/  @P0 BRA `(.L_x_1) ;  /* 0x0000000800cc0947 */ /* 0x004fea0003800000 */
[----:B------:R-:W-:Y:S01]  /*0110*/  LOP3.LUT R22, RZ, R2, RZ, 0x33, !PT ;  /* 0x00000002ff167212 */ /* 0x000fe200078e33ff */
[----:B------:R-:W-:Y:S01]  /*0120*/  BSSY.RECONVERGENT B1, `(.L_x_2) ;  /* 0x0000062000017945 */ /* 0x000fe20003800200 */
[----:B------:R-:W-:Y:S02]  /*0130*/  MOV R25, RZ ;  /* 0x000000ff00197202 */ /* 0x000fe40000000f00 */
[----:B------:R-:W-:Y:S02]  /*0140*/  IADD3 R22, PT, PT, R21, R22, RZ ;  /* 0x0000001615167210 */ /* 0x000fe40007ffe0ff */
[----:B------:R-:W-:Y:S02]  /*0150*/  MOV R20, R2 ;  /* 0x0000000200147202 */ /* 0x000fe40000000f00 */
[C---:B------:R-:W-:Y:S02]  /*0160*/  ISETP.GE.U32.AND P1, PT, R22.reuse, 0xe0, PT ;  /* 0x000000e01600780c */ /* 0x040fe40003f26070 */
[----:B------:R-:W-:-:S02]  /*0170*/  LEA.HI R26, R22, 0x1, RZ, 0x1b ;  /* 0x00000001161a7811 */ /* 0x000fc400078fd8ff */
[----:B------:R-:W-:Y:S02]  /*0180*/  MOV R23, RZ ;  /* 0x000000ff00177202 */ /* 0x000fe40000000f00 */
[----:B------:R-:W-:-:S04]  /*0190*/  LOP3.LUT R24, R26, 0x7, RZ, 0xc0, !PT ;  /* 0x000000071a187812 */ /* 0x000fc800078ec0ff */
[----:B------:R-:W-:-:S03]  /*01a0*/  ISETP.NE.AND P0, PT, R24, RZ, PT ;  /* 0x000000ff1800720c */ /* 0x000fc60003f05270 */
[----:B------:R-:W-:Y:S10]  /*01b0*/  @!P1 BRA `(.L_x_3) ;  /* 0x0000000400609947 */ /* 0x000ff40003800000 */
[----:B------:R-:W0:Y:S01]  /*01c0*/  LDCU.64 UR4, c[0x0][0x380] ;  /* 0x00007000ff0477ac */ /* 0x000e220008000a00 */
[----:B------:R-:W-:Y:S01]  /*01d0*/  IMAD.WIDE R4, R3, 0x4, RZ ;  /* 0x0000000403047825 */ /* 0x000fe200078e02ff */
[----:B------:R-:W-:-:S03]  /*01e0*/  LOP3.LUT R27, R26, 0xffffff8, RZ, 0xc0, !PT ;  /* 0x0ffffff81a1b7812 */ /* 0x000fc600078ec0ff */
[----:B------:R-:W-:Y:S01]  /*01f0*/  HFMA2 R25, -RZ, RZ, 0, 0 ;  /* 0x00000000ff197431 */ /* 0x000fe200000001ff */
[----:B------:R-:W-:Y:S02]  /*0200*/  MOV R20, R2 ;  /* 0x0000000200147202 */ /* 0x000fe40000000f00 */
[----:B------:R-:W-:Y:S01]  /*0210*/  IADD3 R27, PT, PT, -R27, RZ, RZ ;  /* 0x000000ff1b1b7210 */ /* 0x000fe20007ffe1ff */
[----:B------:R-:W-:-:S03]  /*0220*/  IMAD.WIDE.U32 R4, R2, 0x10, R4 ;  /* 0x0000001002047825 */ /* 0x000fc600078e0004 */
[----:B0-----:R-:W-:-:S04]  /*0230*/  IADD3 R28, P1, PT, R4, UR4, RZ ;  /* 0x00000004041c7c10 */ /* 0x001fc8000ff3e0ff */
[----:B------:R-:W-:-:S04]  /*0240*/  IADD3 R28, P2, PT, R28, 0x800, RZ ;  /* 0x000008001c1c7810 */ /* 0x000fc80007f5e0ff */
[----:B------:R-:W-:-:S09]  /*0250*/  IADD3.X R29, PT, PT, RZ, UR5, R5, P2, P1 ;  /* 0x00000005ff1d7c10 */ /* 0x000fd200097e2405 */
.L_x_4:
[----:B------:R-:W2:Y:S04]  /*0260*/  LDG.E.128.CONSTANT R4, desc[UR6][R28.64+-0x800] ;  /* 0xfff800061c047981 */ /* 0x000ea8000c1e9d00 */
[----:B------:R-:W3:Y:S04]  /*0270*/  LDG.E.128.CONSTANT R16, desc[UR6][R28.64+-0x600] ;  /* 0xfffa00061c107981 */ /* 0x000ee8000c1e9d00 */
[----:B------:R-:W4:Y:S04]  /*0280*/  LDG.E.128.CONSTANT R12, desc[UR6][R28.64+-0x400] ;  /* 0xfffc00061c0c7981 */ /* 0x000f28000c1e9d00 */
[----:B------:R-:W5:Y:S01]  /*0290*/  LDG.E.128.CONSTANT R8, desc[UR6][R28.64+-0x200] ;  /* 0xfffe00061c087981 */ /* 0x000f62000c1e9d00 */
[----:B--2---:R-:W-:-:S04]  /*02a0*/  FFMA R25, R4, R4, R25 ;  /* 0x0000000404197223 */ /* 0x004fc80000000019 */
[----:B------:R-:W-:Y:S01]  /*02b0*/  FFMA R25, R5, R5, R25 ;  /* 0x0000000505197223 */ /* 0x000fe20000000019 */
[----:B------:R-:W-:-:S03]  /*02c0*/  FADD R5, R4, R5 ;  /* 0x0000000504057221 */ /* 0x000fc60000000000 */
[C---:B------:R-:W-:Y:S01]  /*02d0*/  FFMA R25, R6.reuse, R6, R25 ;  /* 0x0000000606197223 */ /* 0x040fe20000000019 */
[----:B------:R-:W-:-:S03]  /*02e0*/  FADD R4, R6, R5 ;  /* 0x0000000506047221 */ /* 0x000fc60000000000 */
[C---:B------:R-:W-:Y:S01]  /*02f0*/  FFMA R25, R7.reuse, R7, R25 ;  /* 0x0000000707197223 */ /* 0x040fe20000000019 */
[----:B------:R-:W-:-:S03]  /*0300*/  FADD R4, R7, R4 ;  /* 0x0000000407047221 */ /* 0x000fc60000000000 */
[----:B---3--:R-:W-:Y:S01]  /*0310*/  FFMA R6, R16, R16, R25 ;  /* 0x0000001010067223 */ /* 0x008fe20000000019 */
[----:B------:R-:W-:-:S03]  /*0320*/  FADD R23, R4, R23 ;  /* 0x0000001704177221 */ /* 0x000fc60000000000 */
[----:B------:R-:W-:Y:S01]  /*0330*/  FFMA R5, R17, R17, R6 ;  /* 0x0000001111057223 */ /* 0x000fe20000000006 */
[----:B------:R-:W-:-:S03]  /*0340*/  FADD R17, R16, R17 ;  /* 0x0000001110117221 */ /* 0x000fc60000000000 */
[C---:B------:R-:W-:Y:S01]  /*0350*/  FFMA R6, R18.reuse, R18, R5 ;  /* 0x0000001212067223 */ /* 0x040fe20000000005 */
[----:B------:R-:W-:Y:S01]  /*0360*/  FADD R16, R18, R17 ;  /* 0x0000001112107221 */ /* 0x000fe20000000000 */
[----:B----4-:R-:W-:Y:S02]  /*0370*/  FADD R17, R12, R13 ;  /* 0x0000000d0c117221 */ /* 0x010fe40000000000 */
[C---:B------:R-:W-:Y:S01]  /*0380*/  FFMA R5, R19.reuse, R19, R6 ;  /* 0x0000001313057223 */ /* 0x040fe20000000006 */
[----:B------:R-:W-:-:S03]  /*0390*/  FADD R16, R19, R16 ;  /* 0x0000001013107221 */ /* 0x000fc60000000000 */
[----:B------:R-:W-:Y:S02]  /*03a0*/  FFMA R18, R12, R12, R5 ;  /* 0x0000000c0c127223 */ /* 0x000fe40000000005 */
[----:B------:R-:W2:Y:S01]  /*03b0*/  LDG.E.128.CONSTANT R4, desc[UR6][R28.64] ;  /* 0x000000061c047981 */ /* 0x000ea2000c1e9d00 */
[C---:B------:R-:W-:Y:S01]  /*03c0*/  FADD R12, R14.reuse, R17 ;  /* 0x000000110e0c7221 */ /* 0x040fe20000000000 */
[----:B------:R-:W-:Y:S01]  /*03d0*/  FFMA R13, R13, R13, R18 ;  /* 0x0000000d0d0d7223 */ /* 0x000fe20000000012 */
[----:B------:R-:W-:Y:S02]  /*03e0*/  FADD R23, R23, R16 ;  /* 0x0000001017177221 */ /* 0x000fe40000000000 */
[----:B------:R-:W3:Y:S01]  /*03f0*/  LDG.E.128.CONSTANT R16, desc[UR6][R28.64+0x200] ;  /* 0x000200061c107981 */ /* 0x000ee2000c1e9d00 */
[----:B------:R-:W-:Y:S01]  /*0400*/  FFMA R14, R14, R14, R13 ;  /* 0x0000000e0e0e7223 */ /* 0x000fe2000000000d */
[----:B------:R-:W-:-:S03]  /*0410*/  FADD R12, R15, R12 ;  /* 0x0000000c0f0c7221 */ /* 0x000fc60000000000 */
[----:B------:R-:W-:Y:S01]  /*0420*/  FFMA R15, R15, R15, R14 ;  /* 0x0000000f0f0f7223 */ /* 0x000fe2000000000e */
[----:B------:R-:W-:Y:S01]  /*0430*/  FADD R23, R23, R12 ;  /* 0x0000000c17177221 */ /* 0x000fe20000000000 */
[C---:B-----5:R-:W-:Y:S02]  /*0440*/  FADD R13, R8.reuse, R9 ;  /* 0x00000009080d7221 */ /* 0x060fe40000000000 */
[----:B------:R-:W-:Y:S02]  /*0450*/  FFMA R12, R8, R8, R15 ;  /* 0x00000008080c7223 */ /* 0x000fe4000000000f */
[C---:B------:R-:W-:Y:S02]  /*0460*/  FADD R8, R10.reuse, R13 ;  /* 0x0000000d0a087221 */ /* 0x040fe40000000000 */
[----:B------:R-:W-:Y:S02]  /*0470*/  FFMA R9, R9, R9, R12 ;  /* 0x0000000909097223 */ /* 0x000fe4000000000c */
[----:B------:R-:W4:Y:S01]  /*0480*/  LDG.E.128.CONSTANT R12, desc[UR6][R28.64+0x400] ;  /* 0x000400061c0c7981 */ /* 0x000f22000c1e9d00 */
[----:B------:R-:W-:Y:S01]  /*0490*/  FADD R8, R11, R8 ;  /* 0x000000080b087221 */ /* 0x000fe20000000000 */
[----:B------:R-:W-:-:S03]  /*04a0*/  FFMA R10, R10, R10, R9 ;  /* 0x0000000a0a0a7223 */ /* 0x000fc60000000009 */
[----:B------:R-:W-:Y:S01]  /*04b0*/  FADD R23, R23, R8 ;  /* 0x0000000817177221 */ /* 0x000fe20000000000 */
[----:B------:R-:W-:Y:S02]  /*04c0*/  FFMA R25, R11, R11, R10 ;  /* 0x0000000b0b197223 */ /* 0x000fe4000000000a */
[----:B------:R0:W5:Y:S01]  /*04d0*/  LDG.E.128.CONSTANT R8, desc[UR6][R28.64+0x600] ;  /* 0x000600061c087981 */ /* 0x000162000c1e9d00 */
[----:B------:R-:W-:-:S04]  /*04e0*/  IADD3 R27, PT, PT, R27, 0x8, RZ ;  /* 0x000000081b1b7810 */ /* 0x000fc80007ffe0ff */
[----:B------:R-:W-:Y:S02]  /*04f0*/  ISETP.NE.AND P1, PT, R27, RZ, PT ;  /* 0x000000ff1b00720c */ /* 0x000fe40003f25270 */
[----:B0-----:R-:W-:Y:S02]  /*0500*/  IADD3 R28, P2, PT, R28, 0x1000, RZ ;  /* 0x000010001c1c7810 */ /* 0x001fe40007f5e0ff */
[----:B------:R-:W-:Y:S02]  /*0510*/  IADD3 R20, PT, PT, R20, 0x100, RZ ;  /* 0x0000010014147810 */ /* 0x000fe40007ffe0ff */
[----:B------:R-:W-:Y:S01]  /*0520*/  IADD3.X R29, PT, PT, RZ, R29, RZ, P2, !PT ;  /* 0x0000001dff1d7210 */ /* 0x000fe200017fe4ff */
[----:B--2---:R-:W-:-:S04]  /*0530*/  FFMA R25, R4, R4, R25 ;  /* 0x0000000404197223 */ /* 0x004fc80000000019 */
[----:B------:R-:W-:Y:S01]  /*0540*/  FFMA R25, R5, R5, R25 ;  /* 0x0000000505197223 */ /* 0x000fe20000000019 */
[----:B------:R-:W-:-:S03]  /*0550*/  FADD R5, R4, R5 ;  /* 0x0000000504057221 */ /* 0x000fc60000000000 */
[C---:B------:R-:W-:Y:S01]  /*0560*/  FFMA R25, R6.reuse, R6, R25 ;  /* 0x0000000606197223 */ /* 0x040fe20000000019 */
[----:B------:R-:W-:-:S03]  /*0570*/  FADD R4, R6, R5 ;  /* 0x0000000506047221 */ /* 0x000fc60000000000 */
[----:B------:R-:W-:-:S04]  /*0580*/  FFMA R25, R7, R7, R25 ;  /* 0x0000000707197223 */ /* 0x000fc80000000019 */
[----:B---3--:R-:W-:-:S04]  /*0590*/  FFMA R6, R16, R16, R25 ;  /* 0x0000001010067223 */ /* 0x008fc80000000019 */
[----:B------:R-:W-:-:S04]  /*05a0*/  FFMA R5, R17, R17, R6 ;  /* 0x0000001111057223 */ /* 0x000fc80000000006 */
[----:B------:R-:W-:-:S04]  /*05b0*/  FFMA R6, R18, R18, R5 ;  /* 0x0000001212067223 */ /* 0x000fc80000000005 */
[----:B------:R-:W-:-:S04]  /*05c0*/  FFMA R5, R19, R19, R6 ;  /* 0x0000001313057223 */ /* 0x000fc80000000006 */
[----:B----4-:R-:W-:-:S04]  /*05d0*/  FFMA R6, R12, R12, R5 ;  /* 0x0000000c0c067223 */ /* 0x010fc80000000005 */
[----:B------:R-:W-:Y:S01]  /*05e0*/  FFMA R5, R13, R13, R6 ;  /* 0x0000000d0d057223 */ /* 0x000fe20000000006 */
[----:B------:R-:W-:-:S03]  /*05f0*/  FADD R17, R16, R17 ;  /* 0x0000001110117221 */ /* 0x000fc60000000000 */
[----:B------:R-:W-:Y:S01]  /*0600*/  FFMA R6, R14, R14, R5 ;  /* 0x0000000e0e067223 */ /* 0x000fe20000000005 */
[----:B------:R-:W-:Y:S01]  /*0610*/  FADD R4, R7, R4 ;  /* 0x0000000407047221 */ /* 0x000fe20000000000 */
[----:B------:R-:W-:Y:S01]  /*0620*/  FADD R18, R18, R17 ;  /* 0x0000001112127221 */ /* 0x000fe20000000000 */
[----:B------:R-:W-:Y:S01]  /*0630*/  FADD R13, R12, R13 ;  /* 0x0000000d0c0d7221 */ /* 0x000fe20000000000 */
[----:B------:R-:W-:Y:S01]  /*0640*/  FFMA R5, R15, R15, R6 ;  /* 0x0000000f0f057223 */ /* 0x000fe20000000006 */
[----:B-----5:R-:W-:Y:S01]  /*0650*/  FADD R7, R8, R9 ;  /* 0x0000000908077221 */ /* 0x020fe20000000000 */
[----:B------:R-:W-:Y:S01]  /*0660*/  FADD R4, R23, R4 ;  /* 0x0000000417047221 */ /* 0x000fe20000000000 */
[----:B------:R-:W-:Y:S01]  /*0670*/  FADD R19, R19, R18 ;  /* 0x0000001213137221 */ /* 0x000fe20000000000 */
[----:B------:R-:W-:Y:S01]  /*0680*/  FADD R14, R14, R13 ;  /* 0x0000000d0e0e7221 */ /* 0x000fe20000000000 */
[----:B------:R-:W-:Y:S01]  /*0690*/  FFMA R8, R8, R8, R5 ;  /* 0x0000000808087223 */ /* 0x000fe20000000005 */
[----:B------:R-:W-:Y:S01]  /*06a0*/  FADD R6, R10, R7 ;  /* 0x000000070a067221 */ /* 0x000fe20000000000 */
[----:B------:R-:W-:Y:S01]  /*06b0*/  FADD R4, R4, R19 ;  /* 0x0000001304047221 */ /* 0x000fe20000000000 */
[----:B------:R-:W-:Y:S01]  /*06c0*/  FADD R15, R15, R14 ;  /* 0x0000000e0f0f7221 */ /* 0x000fe20000000000 */
[----:B------:R-:W-:Y:S01]  /*06d0*/  FFMA R9, R9, R9, R8 ;  /* 0x0000000909097223 */ /* 0x000fe20000000008 */
[----:B------:R-:W-:-:S02]  /*06e0*/  FADD R23, R11, R6 ;  /* 0x000000060b177221 */ /* 0x000fc40000000000 */
[----:B------:R-:W-:Y:S01]  /*06f0*/  FADD R4, R4, R15 ;  /* 0x0000000f04047221 */ /* 0x000fe20000000000 */
[----:B------:R-:W-:-:S03]  /*0700*/  FFMA R10, R10, R10, R9 ;  /* 0x0000000a0a0a7223 */ /* 0x000fc60000000009 */
[----:B------:R-:W-:Y:S01]  /*0710*/  FADD R23, R4, R23 ;  /* 0x0000001704177221 */ /* 0x000fe20000000000 */
[----:B------:R-:W-:Y:S01]  /*0720*/  FFMA R25, R11, R11, R10 ;  /* 0x0000000b0b197223 */ /* 0x000fe2000000000a */
[----:B------:R-:W-:Y:S06]  /*0730*/  @P1 BRA `(.L_x_4) ;  /* 0xfffffff800c81947 */ /* 0x000fec000383ffff */
.L_x_3:
[----:B------:R-:W-:Y:S05]  /*0740*/  BSYNC.RECONVERGENT B1 ;  /* 0x0000000000017941 */ /* 0x000fea0003800200 */
.L_x_2:
[----:B------:R-:W-:Y:S05]  /*0750*/  @!P0 BRA `(.L_x_1) ;  /* 0x0000000400388947 */ /* 0x000fea0003800000 */
[----:B------:R-:W0:Y:S01]  /*0760*/  LDC.64 R4, c[0x0][0x380] ;  /* 0x0000e000ff047b82 */ /* 0x000e220000000a00 */
[----:B------:R-:W-:Y:S01]  /*0770*/  ISETP.GE.U32.AND P0, PT, R24, 0x4, PT ;  /* 0x000000041800780c */ /* 0x000fe20003f06070 */
[----:B------:R-:W-:Y:S01]  /*0780*/  BSSY.RECONVERGENT B1, `(.L_x_5) ;  /* 0x000002a000017945 */ /* 0x000fe20003800200 */
[----:B------:R-:W-:Y:S01]  /*0790*/  LOP3.LUT P1, R24, R26, 0x3, RZ, 0xc0, !PT ;  /* 0x000000031a187812 */ /* 0x000fe2000782c0ff */
[----:B0-----:R-:W-:-:S10]  /*07a0*/  IMAD.WIDE R26, R3, 0x4, R4 ;  /* 0x00000004031a7825 */ /* 0x001fd400078e0204 */
[----:B------:R-:W-:Y:S05]  /*07b0*/  @!P0 BRA `(.L_x_6) ;  /* 0x0000000000988947 */ /* 0x000fea0003800000 */
[----:B------:R-:W-:-:S05]  /*07c0*/  IMAD.WIDE.U32 R28, R20, 0x10, R26 ;  /* 0x00000010141c7825 */ /* 0x000fca00078e001a */
[----:B------:R-:W2:Y:S04]  /*07d0*/  LDG.E.128.CONSTANT R4, desc[UR6][R28.64] ;  /* 0x000000061c047981 */ /* 0x000ea8000c1e9d00 */
[----:B------:R-:W3:Y:S04]  /*07e0*/  LDG.E.128.CONSTANT R8, desc[UR6][R28.64+0x200] ;  /* 0x000200061c087981 */ /* 0x000ee8000c1e9d00 */
[----:B------:R-:W4:Y:S04]  /*07f0*/  LDG.E.128.CONSTANT R12, desc[UR6][R28.64+0x400] ;  /* 0x000400061c0c7981 */ /* 0x000f28000c1e9d00 */
[----:B------:R-:W5:Y:S01]  /*0800*/  LDG.E.128.CONSTANT R16, desc[UR6][R28.64+0x600] ;  /* 0x000600061c107981 */ /* 0x000f62000c1e9d00 */
[----:B------:R-:W-:Y:S01]  /*0810*/  IADD3 R20, PT, PT, R20, 0x80, RZ ;  /* 0x0000008014147810 */ /* 0x000fe20007ffe0ff */
[----:B--2---:R-:W-:-:S04]  /*0820*/  FFMA R25, R4, R4, R25 ;  /* 0x0000000404197223 */ /* 0x004fc80000000019 */
[----:B------:R-:W-:Y:S01]  /*0830*/  FFMA R25, R5, R5, R25 ;  /* 0x0000000505197223 */ /* 0x000fe20000000019 */
[----:B------:R-:W-:-:S03]  /*0840*/  FADD R5, R4, R5 ;  /* 0x0000000504057221 */ /* 0x000fc60000000000 */
[C---:B------:R-:W-:Y:S01]  /*0850*/  FFMA R4, R6.reuse, R6, R25 ;  /* 0x0000000606047223 */ /* 0x040fe20000000019 */
[----:B------:R-:W-:-:S03]  /*0860*/  FADD R6, R6, R5 ;  /* 0x0000000506067221 */ /* 0x000fc60000000000 */
[C---:B------:R-:W-:Y:S01]  /*0870*/  FFMA R25, R7.reuse, R7, R4 ;  /* 0x0000000707197223 */ /* 0x040fe20000000004 */
[----:B------:R-:W-:Y:S01]  /*0880*/  FADD R6, R7, R6 ;  /* 0x0000000607067221 */ /* 0x000fe20000000000 */
[----:B-----5:R-:W-:Y:S02]  /*0890*/  FADD R7, R16, R17 ;  /* 0x0000001110077221 */ /* 0x020fe40000000000 */
[----:B---3--:R-:W-:Y:S01]  /*08a0*/  FFMA R4, R8, R8, R25 ;  /* 0x0000000808047223 */ /* 0x008fe20000000019 */
[----:B------:R-:W-:-:S03]  /*08b0*/  FADD R6, R23, R6 ;  /* 0x0000000617067221 */ /* 0x000fc60000000000 */
[----:B------:R-:W-:Y:S01]  /*08c0*/  FFMA R25, R9, R9, R4 ;  /* 0x0000000909197223 */ /* 0x000fe20000000004 */
[----:B------:R-:W-:-:S03]  /*08d0*/  FADD R9, R8, R9 ;  /* 0x0000000908097221 */ /* 0x000fc60000000000 */
[C---:B------:R-:W-:Y:S01]  /*08e0*/  FFMA R4, R10.reuse, R10, R25 ;  /* 0x0000000a0a047223 */ /* 0x040fe20000000019 */
[----:B------:R-:W-:-:S03]  /*08f0*/  FADD R10, R10, R9 ;  /* 0x000000090a0a7221 */ /* 0x000fc60000000000 */
[C---:B------:R-:W-:Y:S01]  /*0900*/  FFMA R25, R11.reuse, R11, R4 ;  /* 0x0000000b0b197223 */ /* 0x040fe20000000004 */
[----:B------:R-:W-:-:S03]  /*0910*/  FADD R11, R11, R10 ;  /* 0x0000000a0b0b7221 */ /* 0x000fc60000000000 */
[----:B----4-:R-:W-:Y:S01]  /*0920*/  FFMA R4, R12, R12, R25 ;  /* 0x0000000c0c047223 */ /* 0x010fe20000000019 */
[----:B------:R-:W-:-:S03]  /*0930*/  FADD R6, R6, R11 ;  /* 0x0000000b06067221 */ /* 0x000fc60000000000 */
[----:B------:R-:W-:Y:S01]  /*0940*/  FFMA R5, R13, R13, R4 ;  /* 0x0000000d0d057223 */ /* 0x000fe20000000004 */
[----:B------:R-:W-:-:S03]  /*0950*/  FADD R13, R12, R13 ;  /* 0x0000000d0c0d7221 */ /* 0x000fc60000000000 */
[C---:B------:R-:W-:Y:S01]  /*0960*/  FFMA R4, R14.reuse, R14, R5 ;  /* 0x0000000e0e047223 */ /* 0x040fe20000000005 */
[----:B------:R-:W-:-:S03]  /*0970*/  FADD R14, R14, R13 ;  /* 0x0000000d0e0e7221 */ /* 0x000fc60000000000 */
[C---:B------:R-:W-:Y:S01]  /*0980*/  FFMA R5, R15.reuse, R15, R4 ;  /* 0x0000000f0f057223 */ /* 0x040fe20000000004 */
[----:B------:R-:W-:Y:S01]  /*0990*/  FADD R4, R18, R7 ;  /* 0x0000000712047221 */ /* 0x000fe20000000000 */
[----:B------:R-:W-:Y:S02]  /*09a0*/  FADD R15, R15, R14 ;  /* 0x0000000e0f0f7221 */ /* 0x000fe40000000000 */
[----:B------:R-:W-:Y:S01]  /*09b0*/  FFMA R16, R16, R16, R5 ;  /* 0x0000001010107223 */ /* 0x000fe20000000005 */
[----:B------:R-:W-:Y:S01]  /*09c0*/  FADD R23, R19, R4 ;  /* 0x0000000413177221 */ /* 0x000fe20000000000 */
[----:B------:R-:W-:Y:S02]  /*09d0*/  FADD R6, R6, R15 ;  /* 0x0000000f06067221 */ /* 0x000fe40000000000 */
[----:B------:R-:W-:Y:S02]  /*09e0*/  FFMA R17, R17, R17, R16 ;  /* 0x0000001111117223 */ /* 0x000fe40000000010 */
[----:B------:R-:W-:-:S02]  /*09f0*/  FADD R23, R6, R23 ;  /* 0x0000001706177221 */ /* 0x000fc40000000000 */
[----:B------:R-:W-:-:S04]  /*0a00*/  FFMA R18, R18, R18, R17 ;  /* 0x0000001212127223 */ /* 0x000fc80000000011 */
[----:B------:R-:W-:-:S07]  /*0a10*/  FFMA R25, R19, R19, R18 ;  /* 0x0000001313197223 */ /* 0x000fce0000000012 */
.L_x_6:
[----:B------:R-:W-:Y:S05]  /*0a20*/  BSYNC.RECONVERGENT B1 ;  /* 0x0000000000017941 */ /* 0x000fea0003800200 */
.L_x_5:
[----:B------:R-:W-:Y:S05]  /*0a30*/  @!P1 BRA `(.L_x_1) ;  /* 0x0000000000809947 */ /* 0x000fea0003800000 */
[----:B------:R-:W-:-:S13]  /*0a40*/  ISETP.NE.AND P1, PT, R24, 0x1, PT ;  /* 0x000000011800780c */ /* 0x000fda0003f25270 */
[----:B------:R-:W-:-:S05]  /*0a50*/  @P1 IMAD.WIDE.U32 R16, R20, 0x10, R26 ;  /* 0x0000001014101825 */ /* 0x000fca00078e001a */
[----:B------:R-:W2:Y:S01]  /*0a60*/  @P1 LDG.E.128.CONSTANT R4, desc[UR6][R16.64] ;  /* 0x0000000610041981 */ /* 0x000ea2000c1e9d00 */
[----:B------:R-:W-:-:S03]  /*0a70*/  LOP3.LUT P0, RZ, R22, 0x20, RZ, 0xc0, !PT ;  /* 0x0000002016ff7812 */ /* 0x000fc6000780c0ff */
[----:B------:R-:W3:Y:S01]  /*0a80*/  @P1 LDG.E.128.CONSTANT R8, desc[UR6][R16.64+0x200] ;  /* 0x0002000610081981 */ /* 0x000ee2000c1e9d00 */
[----:B------:R-:W-:-:S09]  /*0a90*/  @P1 IADD3 R20, PT, PT, R20, 0x40, RZ ;  /* 0x0000004014141810 */ /* 0x000fd20007ffe0ff */
[----:B------:R-:W-:-:S06]  /*0aa0*/  @!P0 IMAD.WIDE.U32 R12, R20, 0x10, R26 ;  /* 0x00000010140c8825 */ /* 0x000fcc00078e001a */
[----:B------:R-:W4:Y:S01]  /*0ab0*/  @!P0 LDG.E.128.CONSTANT R12, desc[UR6][R12.64] ;  /* 0x000000060c0c8981 */ /* 0x000f22000c1e9d00 */
[----:B--2---:R-:W-:-:S04]  /*0ac0*/  @P1 FFMA R18, R4, R4, R25 ;  /* 0x0000000404121223 */ /* 0x004fc80000000019 */
[----:B------:R-:W-:Y:S01]  /*0ad0*/  @P1 FFMA R19, R5, R5, R18 ;  /* 0x0000000505131223 */ /* 0x000fe20000000012 */
[----:B------:R-:W-:-:S03]  /*0ae0*/  @P1 FADD R5, R4, R5 ;  /* 0x0000000504051221 */ /* 0x000fc60000000000 */
[C---:B------:R-:W-:Y:S01]  /*0af0*/  @P1 FFMA R18, R6.reuse, R6, R19 ;  /* 0x0000000606121223 */ /* 0x040fe20000000013 */
[----:B------:R-:W-:-:S03]  /*0b00*/  @P1 FADD R6, R6, R5 ;  /* 0x0000000506061221 */ /* 0x000fc60000000000 */
[C---:B------:R-:W-:Y:S01]  /*0b10*/  @P1 FFMA R19, R7.reuse, R7, R18 ;  /* 0x0000000707131223 */ /* 0x040fe20000000012 */
[----:B------:R-:W-:-:S03]  /*0b20*/  @P1 FADD R6, R7, R6 ;  /* 0x0000000607061221 */ /* 0x000fc60000000000 */
[----:B---3--:R-:W-:Y:S01]  /*0b30*/  @P1 FFMA R18, R8, R8, R19 ;  /* 0x0000000808121223 */ /* 0x008fe20000000013 */
[----:B------:R-:W-:-:S03]  /*0b40*/  @P1 FADD R6, R23, R6 ;  /* 0x0000000617061221 */ /* 0x000fc60000000000 */
[----:B------:R-:W-:Y:S01]  /*0b50*/  @P1 FFMA R19, R9, R9, R18 ;  /* 0x0000000909131223 */ /* 0x000fe20000000012 */
[----:B------:R-:W-:Y:S01]  /*0b60*/  @P1 FADD R9, R8, R9 ;  /* 0x0000000908091221 */ /* 0x000fe20000000000 */
[----:B----4-:R-:W-:Y:S02]  /*0b70*/  @!P0 FADD R5, R12, R13 ;  /* 0x0000000d0c058221 */ /* 0x010fe40000000000 */
[C---:B------:R-:W-:Y:S01]  /*0b80*/  @P1 FFMA R4, R10.reuse, R10, R19 ;  /* 0x0000000a0a041223 */ /* 0x040fe20000000013 */
[----:B------:R-:W-:-:S03]  /*0b90*/  @P1 FADD R10, R10, R9 ;  /* 0x000000090a0a1221 */ /* 0x000fc60000000000 */
[C---:B------:R-:W-:Y:S01]  /*0ba0*/  @P1 FFMA R25, R11.reuse, R11, R4 ;  /* 0x0000000b0b191223 */ /* 0x040fe20000000004 */
[----:B------:R-:W-:Y:S01]  /*0bb0*/  @P1 FADD R11, R11, R10 ;  /* 0x0000000a0b0b1221 */ /* 0x000fe20000000000 */
[----:B------:R-:W-:Y:S02]  /*0bc0*/  @!P0 FADD R4, R14, R5 ;  /* 0x000000050e048221 */ /* 0x000fe40000000000 */
[----:B------:R-:W-:Y:S01]  /*0bd0*/  @!P0 FFMA R12, R12, R12, R25 ;  /* 0x0000000c0c0c8223 */ /* 0x000fe20000000019 */
[----:B------:R-:W-:Y:S01]  /*0be0*/  @P1 FADD R23, R6, R11 ;  /* 0x0000000b06171221 */ /* 0x000fe20000000000 */
[----:B------:R-:W-:Y:S02]  /*0bf0*/  @!P0 FADD R4, R15, R4 ;  /* 0x000000040f048221 */ /* 0x000fe40000000000 */
[----:B------:R-:W-:Y:S02]  /*0c00*/  @!P0 FFMA R13, R13, R13, R12 ;  /* 0x0000000d0d0d8223 */ /* 0x000fe4000000000c */
[----:B------:R-:W-:-:S02]  /*0c10*/  @!P0 FADD R23, R23, R4 ;  /* 0x0000000417178221 */ /* 0x000fc40000000000 */
[----:B------:R-:W-:-:S04]  /*0c20*/  @!P0 FFMA R14, R14, R14, R13 ;  /* 0x0000000e0e0e8223 */ /* 0x000fc8000000000d */
[----:B------:R-:W-:-:S07]  /*0c30*/  @!P0 FFMA R25, R15, R15, R14 ;  /* 0x0000000f0f198223 */ /* 0x000fce000000000e */
.L_x_1:
[----:B------:R-:W-:Y:S05]  /*0c40*/  BSYNC.RECONVERGENT B0 ;  /* 0x0000000000007941 */ /* 0x000fea0003800200 */
.L_x_0:
[----:B------:R-:W-:Y:S02]  /*0c50*/  I2FP.F32.S32 R0, R0 ;  /* 0x0000000000007245 */ /* 0x000fe40000201400 */
[----:B------:R-:W-:Y:S02]  /*0c60*/  ISETP.GE.AND P3, PT, R2, R21, PT ;  /* 0x000000150200720c */ /* 0x000fe40003f66270 */
[----:B------:R-:W-:-:S04]  /*0c70*/  IADD3 R4, PT, PT, R0, 0x1800000, RZ ;  /* 0x0180000000047810 */ /* 0x000fc80007ffe0ff */
[----:B------:R-:W-:-:S04]  /*0c80*/  LOP3.LUT R4, R4, 0x7f800000, RZ, 0xc0, !PT ;  /* 0x7f80000004047812 */ /* 0x000fc800078ec0ff */
[----:B------:R-:W-:-:S13]  /*0c90*/  ISETP.GT.U32.AND P0, PT, R4, 0x1ffffff, PT ;  /* 0x01ffffff0400780c */ /* 0x000fda0003f04070 */
[----:B------:R-:W-:Y:S05]  /*0ca0*/  @P0 BRA `(.L_x_7) ;  /* 0x0000000000100947 */ /* 0x000fea0003800000 */
[----:B------:R-:W-:-:S07]  /*0cb0*/  MOV R4, 0xcd0 ;  /* 0x00000cd000047802 */ /* 0x000fce0000000f00 */
[----:B------:R-:W-:Y:S05]  /*0cc0*/  CALL.REL.NOINC `($__internal_0_$__cuda_sm20_rcp_rn_f32_slowpath) ;  /* 0x0000000800247944 */ /* 0x000fea0003c00000 */
[----:B------:R-:W-:Y:S01]  /*0cd0*/  MOV R4, R0 ;  /* 0x0000000000047202 */ /* 0x000fe20000000f00 */
[----:B------:R-:W-:Y:S06]  /*0ce0*/  BRA `(.L_x_8) ;  /* 0x0000000000107947 */ /* 0x000fec0003800000 */
.L_x_7:
[----:B------:R-:W0:Y:S02]  /*0cf0*/  MUFU.RCP R5, R0 ;  /* 0x0000000000057308 */ /* 0x000e240000001000 */
[----:B0-----:R-:W-:-:S04]  /*0d00*/  FFMA R4, R0, R5, -1 ;  /* 0xbf80000000047423 */ /* 0x001fc80000000005 */
[----:B------:R-:W-:-:S04]  /*0d10*/  FADD.FTZ R4, -R4, -RZ ;  /* 0x800000ff04047221 */ /* 0x000fc80000010100 */
[----:B------:R-:W-:-:S07]  /*0d20*/  FFMA R4, R5, R4, R5 ;  /* 0x0000000405047223 */ /* 0x000fce0000000005 */
.L_x_8:
[----:B------:R-:W0:Y:S04]  /*0d30*/  SHFL.DOWN PT, R0, R23, 0x10, 0x1f ;  /* 0x0a001f0017007f89 */ /* 0x000e2800000e0000 */
[----:B------:R-:W1:Y:S01]  /*0d40*/  SHFL.DOWN PT, R6, R25, 0x10, 0x1f ;  /* 0x0a001f0019067f89 */ /* 0x000e6200000e0000 */
[----:B0-----:R-:W-:Y:S01]  /*0d50*/  FADD R0, R0, R23 ;  /* 0x0000001700007221 */ /* 0x001fe20000000000 */
[----:B-1----:R-:W-:-:S04]  /*0d60*/  FADD R8, R6, R25 ;  /* 0x0000001906087221 */ /* 0x002fc80000000000 */
        /* <DEDUP_REMOVED lines=15> */
[----:B-1----:R-:W-:-:S05]  /*0e60*/  FADD R8, R11, R8 ;  /* 0x000000080b087221 */ /* 0x002fca0000000000 */
[----:B------:R-:W0:Y:S04]  /*0e70*/  SHFL.IDX PT, R5, R5, RZ, 0x1f ;  /* 0x00001fff05057589 */ /* 0x000e2800000e0000 */
[----:B------:R-:W1:Y:S01]  /*0e80*/  SHFL.IDX PT, R9, R8, RZ, 0x1f ;  /* 0x00001fff08097589 */ /* 0x000e6200000e0000 */
[----:B0-----:R-:W-:-:S04]  /*0e90*/  FMUL R0, R5, -R4 ;  /* 0x8000000405007220 */ /* 0x001fc80000400000 */
[----:B------:R-:W-:-:S04]  /*0ea0*/  FMUL R6, R0, R0 ;  /* 0x0000000000067220 */ /* 0x000fc80000400000 */
[----:B-1----:R-:W-:-:S04]  /*0eb0*/  FFMA R6, R9, R4, -R6 ;  /* 0x0000000409067223 */ /* 0x002fc80000000806 */
[----:B------:R-:W-:-:S05]  /*0ec0*/  FADD R6, R6, 9.9999999747524270788e-07 ;  /* 0x358637bd06067421 */ /* 0x000fca0000000000 */
[----:B------:R-:W-:Y:S01]  /*0ed0*/  FSETP.GEU.AND P1, PT, |R6|, 1.175494350822287508e-38, PT ;  /* 0x008000000600780b */ /* 0x000fe20003f2e200 */
[----:B------:R-:W-:-:S12]  /*0ee0*/  @P3 EXIT ;  /* 0x000000000000394d */ /* 0x000fd80003800000 */
[----:B------:R-:W-:Y:S01]  /*0ef0*/  LOP3.LUT R4, RZ, R2, RZ, 0x33, !PT ;  /* 0x00000002ff047212 */ /* 0x000fe200078e33ff */
[----:B------:R-:W-:Y:S01]  /*0f00*/  @!P1 FMUL R6, R6, 16777216 ;  /* 0x4b80000006069820 */ /* 0x000fe20000400000 */
[----:B------:R-:W-:Y:S02]  /*0f10*/  BSSY.RECONVERGENT B0, `(.L_x_9) ;  /* 0x0000028000007945 */ /* 0x000fe40003800200 */
[----:B------:R-:W-:Y:S01]  /*0f20*/  IADD3 R7, PT, PT, R21, R4, RZ ;  /* 0x0000000415077210 */ /* 0x000fe20007ffe0ff */
[----:B------:R-:W0:Y:S03]  /*0f30*/  MUFU.RSQ R20, R6 ;  /* 0x0000000600147308 */ /* 0x000e260000001400 */
[C---:B------:R-:W-:Y:S02]  /*0f40*/  LOP3.LUT R4, R7.reuse, 0x60, RZ, 0xc0, !PT ;  /* 0x0000006007047812 */ /* 0x040fe400078ec0ff */
[----:B------:R-:W-:-:S02]  /*0f50*/  ISETP.GE.U32.AND P0, PT, R7, 0x60, PT ;  /* 0x000000600700780c */ /* 0x000fc40003f06070 */
[----:B------:R-:W-:Y:S01]  /*0f60*/  ISETP.NE.AND P2, PT, R4, 0x60, PT ;  /* 0x000000600400780c */ /* 0x000fe20003f45270 */
[----:B0-----:R-:W-:-:S12]  /*0f70*/  @!P1 FMUL R20, R20, 4096 ;  /* 0x4580000014149820 */ /* 0x001fd80000400000 */
[----:B------:R-:W-:Y:S05]  /*0f80*/  @!P2 BRA `(.L_x_10) ;  /* 0x000000000080a947 */ /* 0x000fea0003800000 */
[----:B------:R-:W0:Y:S01]  /*0f90*/  LDCU.128 UR8, c[0x0][0x380] ;  /* 0x00007000ff0877ac */ /* 0x000e220008000c00 */
[----:B------:R-:W-:Y:S01]  /*0fa0*/  IMAD.WIDE R4, R3, 0x4, RZ ;  /* 0x0000000403047825 */ /* 0x000fe200078e02ff */
[----:B------:R-:W-:-:S04]  /*0fb0*/  LEA.HI R6, R7, 0x1, RZ, 0x1b ;  /* 0x0000000107067811 */ /* 0x000fc800078fd8ff */
[----:B------:R-:W-:Y:S01]  /*0fc0*/  SHF.L.U32 R7, R6, 0x5, RZ ;  /* 0x0000000506077819 */ /* 0x000fe200000006ff */
[----:B------:R-:W-:Y:S01]  /*0fd0*/  IMAD.WIDE.U32 R4, R2, 0x10, R4 ;  /* 0x0000001002047825 */ /* 0x000fe200078e0004 */
[----:B------:R-:W-:Y:S02]  /*0fe0*/  LOP3.LUT R6, R6, 0x3, RZ, 0xc0, !PT ;  /* 0x0000000306067812 */ /* 0x000fe400078ec0ff */
[----:B------:R-:W-:Y:S02]  /*0ff0*/  LOP3.LUT R7, R7, 0x60, RZ, 0xc0, !PT ;  /* 0x0000006007077812 */ /* 0x000fe400078ec0ff */
[----:B------:R-:W-:Y:S02]  /*1000*/  IADD3 R9, PT, PT, -R6, RZ, RZ ;  /* 0x000000ff06097210 */ /* 0x000fe40007ffe1ff */
[----:B------:R-:W-:Y:S02]  /*1010*/  IADD3 R2, PT, PT, R2, R7, RZ ;  /* 0x0000000702027210 */ /* 0x000fe40007ffe0ff */
[----:B0-----:R-:W-:-:S02]  /*1020*/  IADD3 R8, P1, PT, R4, UR10, RZ ;  /* 0x0000000a04087c10 */ /* 0x001fc4000ff3e0ff */
[----:B------:R-:W-:Y:S02]  /*1030*/  IADD3 R10, P2, PT, R4, UR8, RZ ;  /* 0x00000008040a7c10 */ /* 0x000fe4000ff5e0ff */
[C---:B------:R-:W-:Y:S02]  /*1040*/  IADD3.X R17, PT, PT, R5.reuse, UR11, RZ, P1, !PT ;  /* 0x0000000b05117c10 */ /* 0x040fe40008ffe4ff */
[----:B------:R-:W-:-:S09]  /*1050*/  IADD3.X R11, PT, PT, R5, UR9, RZ, P2, !PT ;  /* 0x00000009050b7c10 */ /* 0x000fd200097fe4ff */
.L_x_11:
[----:B0-----:R0:W2:Y:S01]  /*1060*/  LDG.E.128.CONSTANT R4, desc[UR6][R10.64] ;  /* 0x000000060a047981 */ /* 0x0010a2000c1e9d00 */
[----:B------:R-:W-:Y:S02]  /*1070*/  MOV R12, R8 ;  /* 0x00000008000c7202 */ /* 0x000fe40000000f00 */
[----:B------:R-:W-:Y:S02]  /*1080*/  IADD3 R9, PT, PT, R9, 0x1, RZ ;  /* 0x0000000109097810 */ /* 0x000fe40007ffe0ff */
[----:B------:R-:W-:Y:S02]  /*1090*/  IADD3 R8, P2, PT, R8, 0x200, RZ ;  /* 0x0000020008087810 */ /* 0x000fe40007f5e0ff */
[----:B------:R-:W-:Y:S02]  /*10a0*/  ISETP.NE.AND P1, PT, R9, RZ, PT ;  /* 0x000000ff0900720c */ /* 0x000fe40003f25270 */
[----:B0-----:R-:W-:-:S04]  /*10b0*/  IADD3 R10, P3, PT, R10, 0x200, RZ ;  /* 0x000002000a0a7810 */ /* 0x001fc80007f7e0ff */
[----:B------:R-:W-:Y:S01]  /*10c0*/  IADD3.X R11, PT, PT, RZ, R11, RZ, P3, !PT ;  /* 0x0000000bff0b7210 */ /* 0x000fe20001ffe4ff */
[C---:B--2---:R-:W-:Y:S01]  /*10d0*/  FADD R13, R0.reuse, R4 ;  /* 0x00000004000d7221 */ /* 0x044fe20000000000 */
[C---:B------:R-:W-:Y:S01]  /*10e0*/  FADD R5, R0.reuse, R5 ;  /* 0x0000000500057221 */ /* 0x040fe20000000000 */
[C---:B------:R-:W-:Y:S01]  /*10f0*/  FADD R15, R0.reuse, R6 ;  /* 0x00000006000f7221 */ /* 0x040fe20000000000 */
[----:B------:R-:W-:Y:S01]  /*1100*/  FADD R7, R0, R7 ;  /* 0x0000000700077221 */ /* 0x000fe20000000000 */
[C---:B------:R-:W-:Y:S01]  /*1110*/  FMUL R4, R20.reuse, R13 ;  /* 0x0000000d14047220 */ /* 0x040fe20000400000 */
[C---:B------:R-:W-:Y:S01]  /*1120*/  FMUL R5, R20.reuse, R5 ;  /* 0x0000000514057220 */ /* 0x040fe20000400000 */
[C---:B------:R-:W-:Y:S01]  /*1130*/  FMUL R6, R20.reuse, R15 ;  /* 0x0000000f14067220 */ /* 0x040fe20000400000 */
[----:B------:R-:W-:Y:S01]  /*1140*/  FMUL R7, R20, R7 ;  /* 0x0000000714077220 */ /* 0x000fe20000400000 */
[-C--:B------:R-:W-:Y:S02]  /*1150*/  MOV R13, R17.reuse ;  /* 0x00000011000d7202 */ /* 0x080fe40000000f00 */
[----:B------:R-:W-:-:S03]  /*1160*/  IADD3.X R17, PT, PT, RZ, R17, RZ, P2, !PT ;  /* 0x00000011ff117210 */ /* 0x000fc600017fe4ff */
[----:B------:R0:W-:Y:S01]  /*1170*/  STG.E.128 desc[UR6][R12.64], R4 ;  /* 0x000000040c007986 */ /* 0x0001e2000c101d06 */
[----:B------:R-:W-:Y:S05]  /*1180*/  @P1 BRA `(.L_x_11) ;  /* 0xfffffffc00b41947 */ /* 0x000fea000383ffff */
.L_x_10:
[----:B------:R-:W-:Y:S05]  /*1190*/  BSYNC.RECONVERGENT B0 ;  /* 0x0000000000007941 */ /* 0x000fea0003800200 */
.L_x_9:
[----:B------:R-:W-:Y:S05]  /*11a0*/  @!P0 EXIT ;  /* 0x000000000000894d */ /* 0x000fea0003800000 */
[----:B------:R-:W1:Y:S01]  /*11b0*/  LDCU.128 UR8, c[0x0][0x380] ;  /* 0x00007000ff0877ac */ /* 0x000e620008000c00 */
[----:B0-----:R-:W-:-:S04]  /*11c0*/  IMAD.WIDE R4, R3, 0x4, RZ ;  /* 0x0000000403047825 */ /* 0x001fc800078e02ff */
[----:B------:R-:W-:-:S03]  /*11d0*/  IMAD.WIDE.U32 R4, R2, 0x10, R4 ;  /* 0x0000001002047825 */ /* 0x000fc600078e0004 */
[----:B------:R-:W-:-:S04]  /*11e0*/  IADD3 R22, P0, PT, R4, 0x400, RZ ;  /* 0x0000040004167810 */ /* 0x000fc80007f1e0ff */
[----:B------:R-:W-:Y:S02]  /*11f0*/  IADD3.X R3, PT, PT, RZ, R5, RZ, P0, !PT ;  /* 0x00000005ff037210 */ /* 0x000fe400007fe4ff */
[C---:B-1----:R-:W-:Y:S02]  /*1200*/  IADD3 R24, P1, PT, R22.reuse, UR8, RZ ;  /* 0x0000000816187c10 */ /* 0x042fe4000ff3e0ff */
[----:B------:R-:W-:Y:S02]  /*1210*/  IADD3 R22, P2, PT, R22, UR10, RZ ;  /* 0x0000000a16167c10 */ /* 0x000fe4000ff5e0ff */
[C---:B------:R-:W-:Y:S02]  /*1220*/  IADD3.X R25, PT, PT, R3.reuse, UR9, RZ, P1, !PT ;  /* 0x0000000903197c10 */ /* 0x040fe40008ffe4ff */
[----:B------:R-:W-:-:S09]  /*1230*/  IADD3.X R3, PT, PT, R3, UR11, RZ, P2, !PT ;  /* 0x0000000b03037c10 */ /* 0x000fd200097fe4ff */
.L_x_12:
[----:B0-----:R-:W2:Y:S04]  /*1240*/  LDG.E.128.CONSTANT R16, desc[UR6][R24.64+0x200] ;  /* 0x0002000618107981 */ /* 0x001ea8000c1e9d00 */
[----:B------:R-:W3:Y:S04]  /*1250*/  LDG.E.128.CONSTANT R4, desc[UR6][R24.64+-0x400] ;  /* 0xfffc000618047981 */ /* 0x000ee8000c1e9d00 */
[----:B------:R-:W4:Y:S04]  /*1260*/  LDG.E.128.CONSTANT R8, desc[UR6][R24.64+-0x200] ;  /* 0xfffe000618087981 */ /* 0x000f28000c1e9d00 */
[----:B------:R0:W5:Y:S01]  /*1270*/  LDG.E.128.CONSTANT R12, desc[UR6][R24.64] ;  /* 0x00000006180c7981 */ /* 0x000162000c1e9d00 */
[----:B------:R-:W-:-:S02]  /*1280*/  MOV R26, R22 ;  /* 0x00000016001a7202 */ /* 0x000fc40000000f00 */
[----:B------:R-:W-:-:S04]  /*1290*/  IADD3 R2, PT, PT, R2, 0x80, RZ ;  /* 0x0000008002027810 */ /* 0x000fc80007ffe0ff */
[----:B------:R-:W-:Y:S02]  /*12a0*/  ISETP.GE.AND P0, PT, R2, R21, PT ;  /* 0x000000150200720c */ /* 0x000fe40003f06270 */
[----:B------:R-:W-:Y:S02]  /*12b0*/  IADD3 R22, P2, PT, R26, 0x800, RZ ;  /* 0x000008001a167810 */ /* 0x000fe40007f5e0ff */
[----:B0-----:R-:W-:-:S04]  /*12c0*/  IADD3 R24, P1, PT, R24, 0x800, RZ ;  /* 0x0000080018187810 */ /* 0x001fc80007f3e0ff */
[----:B------:R-:W-:Y:S01]  /*12d0*/  IADD3.X R25, PT, PT, RZ, R25, RZ, P1, !PT ;  /* 0x00000019ff197210 */ /* 0x000fe20000ffe4ff */
[C---:B--2---:R-:W-:Y:S01]  /*12e0*/  FADD R27, R0.reuse, R16 ;  /* 0x00000010001b7221 */ /* 0x044fe20000000000 */
[C---:B------:R-:W-:Y:S01]  /*12f0*/  FADD R17, R0.reuse, R17 ;  /* 0x0000001100117221 */ /* 0x040fe20000000000 */
[C---:B------:R-:W-:Y:S01]  /*1300*/  FADD R29, R0.reuse, R18 ;  /* 0x00000012001d7221 */ /* 0x040fe20000000000 */
[C---:B------:R-:W-:Y:S01]  /*1310*/  FADD R19, R0.reuse, R19 ;  /* 0x0000001300137221 */ /* 0x040fe20000000000 */
[C---:B---3--:R-:W-:Y:S01]  /*1320*/  FADD R4, R0.reuse, R4 ;  /* 0x0000000400047221 */ /* 0x048fe20000000000 */
[C---:B------:R-:W-:Y:S01]  /*1330*/  FADD R5, R0.reuse, R5 ;  /* 0x0000000500057221 */ /* 0x040fe20000000000 */
[C---:B------:R-:W-:Y:S01]  /*1340*/  FADD R6, R0.reuse, R6 ;  /* 0x0000000600067221 */ /* 0x040fe20000000000 */
[C---:B------:R-:W-:Y:S01]  /*1350*/  FADD R7, R0.reuse, R7 ;  /* 0x0000000700077221 */ /* 0x040fe20000000000 */
[C---:B----4-:R-:W-:Y:S01]  /*1360*/  FADD R8, R0.reuse, R8 ;  /* 0x0000000800087221 */ /* 0x050fe20000000000 */
[C---:B------:R-:W-:Y:S01]  /*1370*/  FADD R9, R0.reuse, R9 ;  /* 0x0000000900097221 */ /* 0x040fe20000000000 */
[C---:B------:R-:W-:Y:S01]  /*1380*/  FADD R10, R0.reuse, R10 ;  /* 0x0000000a000a7221 */ /* 0x040fe20000000000 */
[C---:B------:R-:W-:Y:S01]  /*1390*/  FADD R11, R0.reuse, R11 ;  /* 0x0000000b000b7221 */ /* 0x040fe20000000000 */
[C---:B-----5:R-:W-:Y:S01]  /*13a0*/  FADD R12, R0.reuse, R12 ;  /* 0x0000000c000c7221 */ /* 0x060fe20000000000 */
[C---:B------:R-:W-:Y:S01]  /*13b0*/  FADD R13, R0.reuse, R13 ;  /* 0x0000000d000d7221 */ /* 0x040fe20000000000 */
[C---:B------:R-:W-:Y:S01]  /*13c0*/  FADD R23, R0.reuse, R14 ;  /* 0x0000000e00177221 */ /* 0x040fe20000000000 */
[----:B------:R-:W-:Y:S01]  /*13d0*/  FADD R15, R0, R15 ;  /* 0x0000000f000f7221 */ /* 0x000fe20000000000 */
[C---:B------:R-:W-:Y:S01]  /*13e0*/  FMUL R16, R20.reuse, R27 ;  /* 0x0000001b14107220 */ /* 0x040fe20000400000 */
        /* <DEDUP_REMOVED lines=14> */
[----:B------:R-:W-:Y:S01]  /*14d0*/  FMUL R19, R20, R19 ;  /* 0x0000001314137220 */ /* 0x000fe20000400000 */
[----:B------:R-:W-:-:S05]  /*14e0*/  MOV R27, R3 ;  /* 0x00000003001b7202 */ /* 0x000fca0000000f00 */
[----:B------:R0:W-:Y:S04]  /*14f0*/  STG.E.128 desc[UR6][R26.64+-0x400], R4 ;  /* 0xfffc00041a007986 */ /* 0x0001e8000c101d06 */
[----:B------:R0:W-:Y:S04]  /*1500*/  STG.E.128 desc[UR6][R26.64+-0x200], R8 ;  /* 0xfffe00081a007986 */ /* 0x0001e8000c101d06 */
[----:B------:R0:W-:Y:S04]  /*1510*/  STG.E.128 desc[UR6][R26.64], R12 ;  /* 0x0000000c1a007986 */ /* 0x0001e8000c101d06 */
[----:B------:R0:W-:Y:S01]  /*1520*/  STG.E.128 desc[UR6][R26.64+0x200], R16 ;  /* 0x000200101a007986 */ /* 0x0001e2000c101d06 */
[----:B------:R-:W-:Y:S01]  /*1530*/  IADD3.X R3, PT, PT, RZ, R27, RZ, P2, !PT ;  /* 0x0000001bff037210 */ /* 0x000fe200017fe4ff */
[----:B------:R-:W-:Y:S06]  /*1540*/  @!P0 BRA `(.L_x_12) ;  /* 0xfffffffc003c8947 */ /* 0x000fec000383ffff */
[----:B------:R-:W-:Y:S05]  /*1550*/  EXIT ;  /* 0x000000000000794d */ /* 0x000fea0003800000 */
        .weak           $__internal_0_$__cuda_sm20_rcp_rn_f32_slowpath
        .type           $__internal_0_$__cuda_sm20_rcp_rn_f32_slowpath,@function
        .size           $__internal_0_$__cuda_sm20_rcp_rn_f32_slowpath,(.L_x_133 - $__internal_0_$__cuda_sm20_rcp_rn_f32_slowpath)
$__internal_0_$__cuda_sm20_rcp_rn_f32_slowpath:
[----:B------:R-:W-:-:S04]  /*1560*/  SHF.L.U32 R5, R0, 0x1, RZ ;  /* 0x0000000100057819 */ /* 0x000fc800000006ff */
[----:B------:R-:W-:-:S04]  /*1570*/  SHF.R.U32.HI R5, RZ, 0x18, R5 ;  /* 0x00000018ff057819 */ /* 0x000fc80000011605 */
[----:B------:R-:W-:-:S13]  /*1580*/  ISETP.NE.U32.AND P0, PT, R5, RZ, PT ;  /* 0x000000ff0500720c */ /* 0x000fda0003f05070 */
[----:B------:R-:W-:Y:S05]  /*1590*/  @P0 BRA `(.L_x_13) ;  /* 0x00000000002c0947 */ /* 0x000fea0003800000 */
[----:B------:R-:W-:-:S04]  /*15a0*/  SHF.L.U32 R5, R0, 0x1, RZ ;  /* 0x0000000100057819 */ /* 0x000fc800000006ff */
[----:B------:R-:W-:-:S13]  /*15b0*/  ISETP.NE.AND P0, PT, R5, RZ, PT ;  /* 0x000000ff0500720c */ /* 0x000fda0003f05270 */
[----:B------:R2:W3:Y:S01]  /*15c0*/  @!P0 MUFU.RCP R5, R0 ;  /* 0x0000000000058308 */ /* 0x0004e20000001000 */
[----:B------:R-:W-:Y:S05]  /*15d0*/  @!P0 BRA `(.L_x_14) ;  /* 0x0000000000a48947 */ /* 0x000fea0003800000 */
[----:B------:R-:W-:-:S04]  /*15e0*/  FFMA R6, R0, 1.84467440737095516160e+19, RZ ;  /* 0x5f80000000067823 */ /* 0x000fc800000000ff */
[----:B---3--:R-:W2:Y:S02]  /*15f0*/  MUFU.RCP R5, R6 ;  /* 0x0000000600057308 */ /* 0x008ea40000001000 */
[----:B--2---:R-:W-:-:S04]  /*1600*/  FFMA R0, R6, R5, -1 ;  /* 0xbf80000006007423 */ /* 0x004fc80000000005 */
[----:B------:R-:W-:-:S04]  /*1610*/  FADD.FTZ R0, -R0, -RZ ;  /* 0x800000ff00007221 */ /* 0x000fc80000010100 */
[----:B------:R-:W-:-:S04]  /*1620*/  FFMA R0, R5, R0, R5 ;  /* 0x0000000005007223 */ /* 0x000fc80000000005 */
[----:B------:R-:W-:Y:S01]  /*1630*/  FFMA R5, R0, 1.84467440737095516160e+19, RZ ;  /* 0x5f80000000057823 */ /* 0x000fe200000000ff */
[----:B------:R-:W-:Y:S06]  /*1640*/  BRA `(.L_x_14) ;  /* 0x0000000000887947 */ /* 0x000fec0003800000 */
.L_x_13:
[----:B------:R-:W-:-:S04]  /*1650*/  IADD3 R6, PT, PT, R5, -0xfd, RZ ;  /* 0xffffff0305067810 */ /* 0x000fc80007ffe0ff */
[----:B------:R-:W-:-:S13]  /*1660*/  ISETP.GT.U32.AND P0, PT, R6, 0x1, PT ;  /* 0x000000010600780c */ /* 0x000fda0003f04070 */
[----:B------:R-:W-:Y:S05]  /*1670*/  @P0 BRA `(.L_x_15) ;  /* 0x0000000000780947 */ /* 0x000fea0003800000 */
[----:B------:R-:W-:Y:S01]  /*1680*/  LOP3.LUT R7, R0, 0x7fffff, RZ, 0xc0, !PT ;  /* 0x007fffff00077812 */ /* 0x000fe200078ec0ff */
[----:B------:R-:W-:-:S03]  /*1690*/  HFMA2 R11, -RZ, RZ, 0, 1.78813934326171875e-07 ;  /* 0x00000003ff0b7431 */ /* 0x000fc600000001ff */
[----:B------:R-:W-:-:S04]  /*16a0*/  LOP3.LUT R7, R7, 0x3f800000, RZ, 0xfc, !PT ;  /* 0x3f80000007077812 */ /* 0x000fc800078efcff */
[----:B------:R-:W0:Y:S01]  /*16b0*/  MUFU.RCP R8, R7 ;  /* 0x0000000700087308 */ /* 0x000e220000001000 */
[----:B------:R-:W-:Y:S01]  /*16c0*/  SHF.L.U32 R12, R11, R6, RZ ;  /* 0x000000060b0c7219 */ /* 0x000fe200000006ff */
[----:B0-----:R-:W-:-:S04]  /*16d0*/  FFMA R9, R7, R8, -1 ;  /* 0xbf80000007097423 */ /* 0x001fc80000000008 */
[----:B------:R-:W-:-:S04]  /*16e0*/  FADD.FTZ R9, -R9, -RZ ;  /* 0x800000ff09097221 */ /* 0x000fc80000010100 */
[CCC-:B------:R-:W-:Y:S01]  /*16f0*/  FFMA.RM R10, R8.reuse, R9.reuse, R8.reuse ;  /* 0x00000009080a7223 */ /* 0x1c0fe20000004008 */
[----:B------:R-:W-:-:S04]  /*1700*/  FFMA.RP R9, R8, R9, R8 ;  /* 0x0000000908097223 */ /* 0x000fc80000008008 */
[C---:B------:R-:W-:Y:S02]  /*1710*/  LOP3.LUT R8, R10.reuse, 0x7fffff, RZ, 0xc0, !PT ;  /* 0x007fffff0a087812 */ /* 0x040fe400078ec0ff */
[----:B------:R-:W-:Y:S02]  /*1720*/  FSETP.NEU.FTZ.AND P0, PT, R10, R9, PT ;  /* 0x000000090a00720b */ /* 0x000fe40003f1d000 */
[----:B------:R-:W-:Y:S02]  /*1730*/  LOP3.LUT R9, R8, 0x800000, RZ, 0xfc, !PT ;  /* 0x0080000008097812 */ /* 0x000fe400078efcff */
[----:B------:R-:W-:Y:S02]  /*1740*/  SEL R8, RZ, 0xffffffff, !P0 ;  /* 0xffffffffff087807 */ /* 0x000fe40004000000 */
[----:B------:R-:W-:Y:S02]  /*1750*/  LOP3.LUT R7, R12, R9, RZ, 0xc0, !PT ;  /* 0x000000090c077212 */ /* 0x000fe400078ec0ff */
[----:B------:R-:W-:-:S02]  /*1760*/  IADD3 R8, PT, PT, -R8, RZ, RZ ;  /* 0x000000ff08087210 */ /* 0x000fc40007ffe1ff */
[-C--:B------:R-:W-:Y:S02]  /*1770*/  SHF.R.U32.HI R7, RZ, R6.reuse, R7 ;  /* 0x00000006ff077219 */ /* 0x080fe40000011607 */
[----:B------:R-:W-:Y:S02]  /*1780*/  LOP3.LUT P1, RZ, R8, R6, R9, 0xf8, !PT ;  /* 0x0000000608ff7212 */ /* 0x000fe4000782f809 */
[C---:B------:R-:W-:Y:S02]  /*1790*/  LOP3.LUT P0, RZ, R7.reuse, 0x1, RZ, 0xc0, !PT ;  /* 0x0000000107ff7812 */ /* 0x040fe4000780c0ff */
[----:B------:R-:W-:-:S04]  /*17a0*/  LOP3.LUT P2, RZ, R7, 0x2, RZ, 0xc0, !PT ;  /* 0x0000000207ff7812 */ /* 0x000fc8000784c0ff */
[----:B------:R-:W-:Y:S02]  /*17b0*/  PLOP3.LUT P0, PT, P0, P1, P2, 0xe0, 0x0 ;  /* 0x000000000000781c */ /* 0x000fe40000703c20 */
[----:B------:R-:W-:Y:S02]  /*17c0*/  LOP3.LUT P1, RZ, R0, 0x7fffff, RZ, 0xc0, !PT ;  /* 0x007fffff00ff7812 */ /* 0x000fe4000782c0ff */
[----:B------:R-:W-:-:S04]  /*17d0*/  SEL R6, RZ, 0x1, !P0 ;  /* 0x00000001ff067807 */ /* 0x000fc80004000000 */
[----:B------:R-:W-:-:S04]  /*17e0*/  IADD3 R6, PT, PT, -R6, RZ, RZ ;  /* 0x000000ff06067210 */ /* 0x000fc80007ffe1ff */
[----:B------:R-:W-:Y:S02]  /*17f0*/  ISETP.GE.AND P0, PT, R6, RZ, PT ;  /* 0x000000ff0600720c */ /* 0x000fe40003f06270 */
[----:B------:R-:W-:-:S04]  /*1800*/  IADD3 R6, PT, PT, R5, -0xfc, RZ ;  /* 0xffffff0405067810 */ /* 0x000fc80007ffe0ff */
[----:B------:R-:W-:-:S07]  /*1810*/  SHF.R.U32.HI R5, RZ, R6, R9 ;  /* 0x00000006ff057219 */ /* 0x000fce0000011609 */
[----:B------:R-:W-:-:S04]  /*1820*/  @!P0 IADD3 R5, PT, PT, R5, 0x1, RZ ;  /* 0x0000000105058810 */ /* 0x000fc80007ffe0ff */
[----:B------:R-:W-:-:S04]  /*1830*/  @!P1 SHF.L.U32 R5, R5, 0x1, RZ ;  /* 0x0000000105059819 */ /* 0x000fc800000006ff */
[----:B------:R-:W-:Y:S01]  /*1840*/  LOP3.LUT R5, R5, 0x80000000, R0, 0xf8, !PT ;  /* 0x8000000005057812 */ /* 0x000fe200078ef800 */
[----:B------:R-:W-:Y:S06]  /*1850*/  BRA `(.L_x_14) ;  /* 0x0000000000047947 */ /* 0x000fec0003800000 */
.L_x_15:
[----:B------:R0:W1:Y:S02]  /*1860*/  MUFU.RCP R5, R0 ;  /* 0x0000000000057308 */ /* 0x0000640000001000 */
.L_x_14:
[----:B0123--:R-:W-:Y:S02]  /*1870*/  MOV R0, R5 ;  /* 0x0000000500007202 */ /* 0x00ffe40000000f00 */
[----:B------:R-:W-:-:S04]  /*1880*/  MOV R5, 0x0 ;  /* 0x0000000000057802 */ /* 0x000fc80000000f00 */
[----:B------:R-:W-:Y:S05]  /*1890*/  RET.REL.NODEC R4 `(_Z19layernorm_vectorizePKfPfii) ;  /* 0xffffffe404d87950 */ /* 0x000fea0003c3ffff */
.L_x_16:
[----:B------:R-:W-:-:S00]  /*18a0*/  BRA `(.L_x_16) ;  /* 0xfffffffc00fc7947 */ /* 0x000fc0000383ffff */
[----:B------:R-:W-:-:S00]  /*18b0*/  NOP ;  /* 0x0000000000007918 */ /* 0x000fc00000000000 */
        /* <DEDUP_REMOVED lines=12> */
.L_x_133:


//--------------------- .text._Z20layernorm_warpreducePKfPfii --------------------------
	.section	.text._Z20layernorm_warpreducePKfPfii,"ax",@progbits
	.align	128
        .global         _Z20layernorm_warpreducePKfPfii
        .type           _Z20layernorm_warpreducePKfPfii,@function
        .size           _Z20layernorm_warpreducePKfPfii,(.L_x_134 - _Z20layernorm_warpreducePKfPfii)
        .other          _Z20layernorm_warpreducePKfPfii,@"STO_CUDA_ENTRY STV_DEFAULT"
_Z20layernorm_warpreducePKfPfii:
.text._Z20layernorm_warpreducePKfPfii:
[----:B------:R-:W-:Y:S08]  /*0000*/  LDC R1, c[0x0][0x37c] ;  /* 0x0000df00ff017b82 */ /* 0x000ff00000000800 */
[----:B------:R-:W0:Y:S08]  /*0010*/  S2UR UR4, SR_CTAID.X ;  /* 0x00000000000479c3 */ /* 0x000e300000002500 */
[----:B------:R-:W0:Y:S02]  /*0020*/  LDC R0, c[0x0][0x390] ;  /* 0x0000e400ff007b82 */ /* 0x000e240000000800 */
[----:B0-----:R-:W-:-:S13]  /*0030*/  ISETP.LE.AND P0, PT, R0, UR4, PT ;  /* 0x0000000400007c0c */ /* 0x001fda000bf03270 */
[----:B------:R-:W-:Y:S05]  /*0040*/  @P0 EXIT ;  /* 0x000000000000094d */ /* 0x000fea0003800000 */
[----:B------:R-:W0:Y:S01]  /*0050*/  S2R R5, SR_TID.X ;  /* 0x0000000000057919 */ /* 0x000e220000002100 */
[----:B------:R-:W1:Y:S01]  /*0060*/  LDC R12, c[0x0][0x394] ;  /* 0x0000e500ff0c7b82 */ /* 0x000e620000000800 */
[----:B------:R-:W2:Y:S01]  /*0070*/  LDCU.64 UR6, c[0x0][0x358] ;  /* 0x00006b00ff0677ac */ /* 0x000ea20008000a00 */
[----:B------:R-:W-:Y:S01]  /*0080*/  BSSY.RECONVERGENT B0, `(.L_x_17) ;  /* 0x0000016000007945 */ /* 0x000fe20003800200 */
[----:B------:R-:W-:-:S05]  /*0090*/  CS2R R6, SRZ ;  /* 0x0000000000067805 */ /* 0x000fca000001ff00 */
[----:B------:R-:W3:Y:S01]  /*00a0*/  LDC.64 R2, c[0x0][0x380] ;  /* 0x0000e000ff027b82 */ /* 0x000ee20000000a00 */
[----:B-1----:R-:W-:-:S05]  /*00b0*/  I2FP.F32.S32 R0, R12 ;  /* 0x0000000c00007245 */ /* 0x002fca0000201400 */
[----:B------:R-:W-:Y:S01]  /*00c0*/  VIADD R4, R0, 0x1800000 ;  /* 0x0180000000047836 */ /* 0x000fe20000000000 */
[CC--:B0-----:R-:W-:Y:S02]  /*00d0*/  ISETP.GE.AND P0, PT, R5.reuse, R12.reuse, PT ;  /* 0x0000000c0500720c */ /* 0x0c1fe40003f06270 */
[----:B------:R-:W-:Y:S02]  /*00e0*/  ISETP.GE.AND P3, PT, R5, R12, PT ;  /* 0x0000000c0500720c */ /* 0x000fe40003f66270 */
[----:B------:R-:W-:-:S04]  /*00f0*/  LOP3.LUT R4, R4, 0x7f800000, RZ, 0xc0, !PT ;  /* 0x7f80000004047812 */ /* 0x000fc800078ec0ff */
[----:B------:R-:W-:Y:S01]  /*0100*/  ISETP.GT.U32.AND P1, PT, R4, 0x1ffffff, PT ;  /* 0x01ffffff0400780c */ /* 0x000fe20003f24070 */
[----:B------:R-:W-:-:S04]  /*0110*/  IMAD R4, R12, UR4, RZ ;  /* 0x000000040c047c24 */ /* 0x000fc8000f8e02ff */
[----:B---3--:R-:W-:Y:S01]  /*0120*/  IMAD.WIDE R2, R4, 0x4, R2 ;  /* 0x0000000404027825 */ /* 0x008fe200078e0202 */
[----:B--2---:R-:W-:Y:S07]  /*0130*/  @P0 BRA `(.L_x_18) ;  /* 0x0000000000280947 */ /* 0x004fee0003800000 */
[----:B------:R-:W0:Y:S01]  /*0140*/  LDC R10, c[0x0][0x360] ;  /* 0x0000d800ff0a7b82 */ /* 0x000e220000000800 */
[----:B------:R-:W-:Y:S01]  /*0150*/  CS2R R6, SRZ ;  /* 0x0000000000067805 */ /* 0x000fe2000001ff00 */
[----:B------:R-:W-:-:S07]  /*0160*/  IMAD.MOV.U32 R11, RZ, RZ, R5 ;  /* 0x000000ffff0b7224 */ /* 0x000fce00078e0005 */
.L_x_19:
[----:B------:R-:W-:-:S06]  /*0170*/  IMAD.WIDE R8, R11, 0x4, R2 ;  /* 0x000000040b087825 */ /* 0x000fcc00078e0202 */
[----:B------:R-:W2:Y:S01]  /*0180*/  LDG.E.CONSTANT R9, desc[UR6][R8.64] ;  /* 0x0000000608097981 */ /* 0x000ea2000c1e9900 */
[----:B0-----:R-:W-:-:S04]  /*0190*/  IADD3 R11, PT, PT, R10, R11, RZ ;  /* 0x0000000b0a0b7210 */ /* 0x001fc80007ffe0ff */
[----:B------:R-:W-:Y:S01]  /*01a0*/  ISETP.GE.AND P0, PT, R11, R12, PT ;  /* 0x0000000c0b00720c */ /* 0x000fe20003f06270 */
[C---:B--2---:R-:W-:Y:S01]  /*01b0*/  FADD R7, R9.reuse, R7 ;  /* 0x0000000709077221 */ /* 0x044fe20000000000 */
[----:B------:R-:W-:-:S11]  /*01c0*/  FFMA R6, R9, R9, R6 ;  /* 0x0000000909067223 */ /* 0x000fd60000000006 */
[----:B------:R-:W-:Y:S05]  /*01d0*/  @!P0 BRA `(.L_x_19) ;  /* 0xfffffffc00e48947 */ /* 0x000fea000383ffff */
.L_x_18:
[----:B------:R-:W-:Y:S05]  /*01e0*/  BSYNC.RECONVERGENT B0 ;  /* 0x0000000000007941 */ /* 0x000fea0003800200 */
.L_x_17:
[----:B------:R-:W-:Y:S05]  /*01f0*/  @P1 BRA `(.L_x_20) ;  /* 0x00000000000c1947 */ /* 0x000fea0003800000 */
[----:B------:R-:W-:-:S07]  /*0200*/  MOV R8, 0x220 ;  /* 0x0000022000087802 */ /* 0x000fce0000000f00 */
[----:B------:R-:W-:Y:S05]  /*0210*/  CALL.REL.NOINC `($__internal_1_$__cuda_sm20_rcp_rn_f32_slowpath) ;  /* 0x0000000000d47944 */ /* 0x000fea0003c00000 */
[----:B------:R-:W-:Y:S05]  /*0220*/  BRA `(.L_x_21) ;  /* 0x0000000000107947 */ /* 0x000fea0003800000 */
.L_x_20:
[----:B------:R-:W0:Y:S02]  /*0230*/  MUFU.RCP R9, R0 ;  /* 0x0000000000097308 */ /* 0x000e240000001000 */
[----:B0-----:R-:W-:-:S04]  /*0240*/  FFMA R8, R0, R9, -1 ;  /* 0xbf80000000087423 */ /* 0x001fc80000000009 */
[----:B------:R-:W-:-:S04]  /*0250*/  FADD.FTZ R8, -R8, -RZ ;  /* 0x800000ff08087221 */ /* 0x000fc80000010100 */
[----:B------:R-:W-:-:S07]  /*0260*/  FFMA R0, R9, R8, R9 ;  /* 0x0000000809007223 */ /* 0x000fce0000000009 */
.L_x_21:
        /* <DEDUP_REMOVED lines=20> */
[----:B------:R-:W0:Y:S04]  /*03b0*/  SHFL.IDX PT, R9, R6, RZ, 0x1f ;  /* 0x00001fff06097589 */ /* 0x000e2800000e0000 */
[----:B------:R-:W1:Y:S01]  /*03c0*/  SHFL.IDX PT, R11, R11, RZ, 0x1f ;  /* 0x00001fff0b0b7589 */ /* 0x000e6200000e0000 */
[----:B0-----:R-:W-:-:S04]  /*03d0*/  FMUL R15, R9, R0 ;  /* 0x00000000090f7220 */ /* 0x001fc80000400000 */
[----:B------:R-:W-:-:S04]  /*03e0*/  FMUL R8, R15, R15 ;  /* 0x0000000f0f087220 */ /* 0x000fc80000400000 */
[----:B-1----:R-:W-:-:S04]  /*03f0*/  FFMA R8, R11, R0, -R8 ;  /* 0x000000000b087223 */ /* 0x002fc80000000808 */
[----:B------:R-:W-:Y:S01]  /*0400*/  FADD R8, R8, 9.9999999747524270788e-07 ;  /* 0x358637bd08087421 */ /* 0x000fe20000000000 */
[----:B------:R-:W-:Y:S06]  /*0410*/  @P3 EXIT ;  /* 0x000000000000394d */ /* 0x000fec0003800000 */
[C---:B------:R-:W-:Y:S01]  /*0420*/  FSETP.GEU.AND P0, PT, |R8|.reuse, 1.175494350822287508e-38, PT ;  /* 0x008000000800780b */ /* 0x040fe20003f0e200 */
[----:B------:R-:W0:Y:S01]  /*0430*/  LDCU UR4, c[0x0][0x360] ;  /* 0x00006c00ff0477ac */ /* 0x000e220008000800 */
[----:B------:R-:W1:Y:S01]  /*0440*/  LDCU UR5, c[0x0][0x394] ;  /* 0x00007280ff0577ac */ /* 0x000e620008000800 */
[----:B------:R-:W2:Y:S10]  /*0450*/  LDCU.64 UR8, c[0x0][0x388] ;  /* 0x00007100ff0877ac */ /* 0x000eb40008000a00 */
[----:B------:R-:W-:-:S04]  /*0460*/  @!P0 FMUL R8, R8, 16777216 ;  /* 0x4b80000008088820 */ /* 0x000fc80000400000 */
[----:B------:R-:W3:Y:S02]  /*0470*/  MUFU.RSQ R0, R8 ;  /* 0x0000000800007308 */ /* 0x000ee40000001400 */
[----:B0123--:R-:W-:-:S07]  /*0480*/  @!P0 FMUL R0, R0, 4096 ;  /* 0x4580000000008820 */ /* 0x00ffce0000400000 */
.L_x_22:
[----:B------:R-:W-:-:S06]  /*0490*/  IMAD.WIDE R6, R5, 0x4, R2 ;  /* 0x0000000405067825 */ /* 0x000fcc00078e0202 */
[----:B------:R-:W2:Y:S01]  /*04a0*/  LDG.E.CONSTANT R6, desc[UR6][R6.64] ;  /* 0x0000000606067981 */ /* 0x000ea2000c1e9900 */
[----:B0-----:R-:W-:Y:S02]  /*04b0*/  SHF.R.S32.HI R9, RZ, 0x1f, R5 ;  /* 0x0000001fff097819 */ /* 0x001fe40000011405 */
[----:B------:R-:W-:Y:S01]  /*04c0*/  IADD3 R10, P0, PT, R4, R5, RZ ;  /* 0x00000005040a7210 */ /* 0x000fe20007f1e0ff */
[----:B------:R-:W-:-:S03]  /*04d0*/  VIADD R5, R5, UR4 ;  /* 0x0000000405057c36 */ /* 0x000fc60008000000 */
[----:B------:R-:W-:Y:S02]  /*04e0*/  LEA.HI.X.SX32 R9, R4, R9, 0x1, P0 ;  /* 0x0000000904097211 */ /* 0x000fe400000f0eff */
[----:B------:R-:W-:-:S04]  /*04f0*/  LEA R8, P0, R10, UR8, 0x2 ;  /* 0x000000080a087c11 */ /* 0x000fc8000f8010ff */
[----:B------:R-:W-:Y:S02]  /*0500*/  LEA.HI.X R9, R10, UR9, R9, 0x2, P0 ;  /* 0x000000090a097c11 */ /* 0x000fe400080f1409 */
[----:B------:R-:W-:Y:S01]  /*0510*/  ISETP.GE.AND P0, PT, R5, UR5, PT ;  /* 0x0000000505007c0c */ /* 0x000fe2000bf06270 */
[----:B--2---:R-:W-:-:S04]  /*0520*/  FADD R11, -R15, R6 ;  /* 0x000000060f0b7221 */ /* 0x004fc80000000100 */
[----:B------:R-:W-:-:S05]  /*0530*/  FMUL R11, R0, R11 ;  /* 0x0000000b000b7220 */ /* 0x000fca0000400000 */
[----:B------:R0:W-:Y:S03]  /*0540*/  STG.E desc[UR6][R8.64], R11 ;  /* 0x0000000b08007986 */ /* 0x0001e6000c101906 */
[----:B------:R-:W-:Y:S05]  /*0550*/  @!P0 BRA `(.L_x_22) ;  /* 0xfffffffc00cc8947 */ /* 0x000fea000383ffff */
[----:B------:R-:W-:Y:S05]  /*0560*/  EXIT ;  /* 0x000000000000794d */ /* 0x000fea0003800000 */
        .weak           $__internal_1_$__cuda_sm20_rcp_rn_f32_slowpath
        .type           $__internal_1_$__cuda_sm20_rcp_rn_f32_slowpath,@function
        .size           $__internal_1_$__cuda_sm20_rcp_rn_f32_slowpath,(.L_x_134 - $__internal_1_$__cuda_sm20_rcp_rn_f32_slowpath)
$__internal_1_$__cuda_sm20_rcp_rn_f32_slowpath:
[----:B------:R-:W-:-:S04]  /*0570*/  SHF.L.U32 R9, R0, 0x1, RZ ;  /* 0x0000000100097819 */ /* 0x000fc800000006ff */
[----:B------:R-:W-:-:S04]  /*0580*/  SHF.R.U32.HI R9, RZ, 0x18, R9 ;  /* 0x00000018ff097819 */ /* 0x000fc80000011609 */
[----:B------:R-:W-:-:S13]  /*0590*/  ISETP.NE.U32.AND P0, PT, R9, RZ, PT ;  /* 0x000000ff0900720c */ /* 0x000fda0003f05070 */
[----:B------:R-:W-:Y:S05]  /*05a0*/  @P0 BRA `(.L_x_23) ;  /* 0x00000000002c0947 */ /* 0x000fea0003800000 */
[----:B------:R-:W-:-:S05]  /*05b0*/  IMAD.SHL.U32 R9, R0, 0x2, RZ ;  /* 0x0000000200097824 */ /* 0x000fca00078e00ff */
        /* <DEDUP_REMOVED lines=10> */
.L_x_23:
[----:B------:R-:W-:-:S04]  /*0660*/  IADD3 R10, PT, PT, R9, -0xfd, RZ ;  /* 0xffffff03090a7810 */ /* 0x000fc80007ffe0ff */
[----:B------:R-:W-:-:S13]  /*0670*/  ISETP.GT.U32.AND P0, PT, R10, 0x1, PT ;  /* 0x000000010a00780c */ /* 0x000fda0003f04070 */
[----:B------:R-:W-:Y:S05]  /*0680*/  @P0 BRA `(.L_x_25) ;  /* 0x0000000000780947 */ /* 0x000fea0003800000 */
[----:B------:R-:W-:Y:S01]  /*0690*/  LOP3.LUT R11, R0, 0x7fffff, RZ, 0xc0, !PT ;  /* 0x007fffff000b7812 */ /* 0x000fe200078ec0ff */
[----:B------:R-:W-:-:S03]  /*06a0*/  IMAD.MOV.U32 R15, RZ, RZ, 0x3 ;  /* 0x00000003ff0f7424 */ /* 0x000fc600078e00ff */
[----:B------:R-:W-:Y:S02]  /*06b0*/  LOP3.LUT R11, R11, 0x3f800000, RZ, 0xfc, !PT ;  /* 0x3f8000000b0b7812 */ /* 0x000fe400078efcff */
[----:B------:R-:W-:Y:S02]  /*06c0*/  SHF.L.U32 R16, R15, R10, RZ ;  /* 0x0000000a0f107219 */ /* 0x000fe400000006ff */
[----:B------:R-:W0:Y:S02]  /*06d0*/  MUFU.RCP R12, R11 ;  /* 0x0000000b000c7308 */ /* 0x000e240000001000 */
        /* <DEDUP_REMOVED lines=16> */
[----:B------:R-:W-:-:S05]  /*07e0*/  SEL R10, RZ, 0x1, !P0 ;  /* 0x00000001ff0a7807 */ /* 0x000fca0004000000 */
[----:B------:R-:W-:-:S05]  /*07f0*/  IMAD.MOV R10, RZ, RZ, -R10 ;  /* 0x000000ffff0a7224 */ /* 0x000fca00078e0a0a */
[----:B------:R-:W-:Y:S02]  /*0800*/  ISETP.GE.AND P0, PT, R10, RZ, PT ;  /* 0x000000ff0a00720c */ /* 0x000fe40003f06270 */
[----:B------:R-:W-:-:S04]  /*0810*/  IADD3 R10, PT, PT, R9, -0xfc, RZ ;  /* 0xffffff04090a7810 */ /* 0x000fc80007ffe0ff */
[----:B------:R-:W-:-:S07]  /*0820*/  SHF.R.U32.HI R9, RZ, R10, R13 ;  /* 0x0000000aff097219 */ /* 0x000fce000001160d */
[----:B------:R-:W-:-:S05]  /*0830*/  @!P0 VIADD R9, R9, 0x1 ;  /* 0x0000000109098836 */ /* 0x000fca0000000000 */
[----:B------:R-:W-:-:S04]  /*0840*/  @!P1 SHF.L.U32 R9, R9, 0x1, RZ ;  /* 0x0000000109099819 */ /* 0x000fc800000006ff */
[----:B------:R-:W-:Y:S01]  /*0850*/  LOP3.LUT R9, R9, 0x80000000, R0, 0xf8, !PT ;  /* 0x8000000009097812 */ /* 0x000fe200078ef800 */
[----:B------:R-:W-:Y:S06]  /*0860*/  BRA `(.L_x_24) ;  /* 0x0000000000047947 */ /* 0x000fec0003800000 */
.L_x_25:
[----:B------:R0:W1:Y:S02]  /*0870*/  MUFU.RCP R9, R0 ;  /* 0x0000000000097308 */ /* 0x0000640000001000 */
.L_x_24:
[----:B0123--:R-:W-:Y:S02]  /*0880*/  IMAD.MOV.U32 R0, RZ, RZ, R9 ;  /* 0x000000ffff007224 */ /* 0x00ffe400078e0009 */
[----:B------:R-:W-:-:S04]  /*0890*/  HFMA2 R9, -RZ, RZ, 0, 0 ;  /* 0x00000000ff097431 */ /* 0x000fc800000001ff */
[----:B------:R-:W-:Y:S05]  /*08a0*/  RET.REL.NODEC R8 `(_Z20layernorm_warpreducePKfPfii) ;  /* 0xfffffff408d47950 */ /* 0x000fea0003c3ffff */
.L_x_26:
        /* <DEDUP_REMOVED lines=13> */
.L_x_134:


//--------------------- .text._Z15layernorm_1passPKfPfii --------------------------
	.section	.text._Z15layernorm_1passPKfPfii,"ax",@progbits
	.align	128
        .global         _Z15layernorm_1passPKfPfii
        .type           _Z15layernorm_1passPKfPfii,@function
        .size           _Z15layernorm_1passPKfPfii,(.L_x_136 - _Z15layernorm_1passPKfPfii)
        .other          _Z15layernorm_1passPKfPfii,@"STO_CUDA_ENTRY STV_DEFAULT"
_Z15layernorm_1passPKfPfii:
.text._Z15layernorm_1passPKfPfii:
[----:B------:R-:W-:Y:S08]  /*0000*/  LDC R1, c[0x0][0x37c] ;  /* 0x0000df00ff017b82 */ /* 0x000ff00000000800 */
[----:B------:R-:W0:Y:S08]  /*0010*/  S2UR UR4, SR_CTAID.X ;  /* 0x00000000000479c3 */ /* 0x000e300000002500 */
[----:B------:R-:W0:Y:S02]  /*0020*/  LDC R0, c[0x0][0x390] ;  /* 0x0000e400ff007b82 */ /* 0x000e240000000800 */
[----:B0-----:R-:W-:-:S13]  /*0030*/  ISETP.LE.AND P0, PT, R0, UR4, PT ;  /* 0x0000000400007c0c */ /* 0x001fda000bf03270 */
[----:B------:R-:W-:Y:S05]  /*0040*/  @P0 EXIT ;  /* 0x000000000000094d */ /* 0x000fea0003800000 */
[----:B------:R-:W0:Y:S01]  /*0050*/  S2R R14, SR_TID.X ;  /* 0x00000000000e7919 */ /* 0x000e220000002100 */
[----:B------:R-:W1:Y:S01]  /*0060*/  LDCU UR5, c[0x0][0x394] ;  /* 0x00007280ff0577ac */ /* 0x000e620008000800 */
[----:B------:R-:W2:Y:S01]  /*0070*/  LDC.64 R16, c[0x0][0x380] ;  /* 0x0000e000ff107b82 */ /* 0x000ea20000000a00 */
[----:B------:R-:W-:Y:S01]  /*0080*/  BSSY.RECONVERGENT B0, `(.L_x_27) ;  /* 0x0000014000007945 */ /* 0x000fe20003800200 */
[----:B------:R-:W-:Y:S01]  /*0090*/  HFMA2 R11, -RZ, RZ, 0, 0 ;  /* 0x00000000ff0b7431 */ /* 0x000fe200000001ff */
[----:B------:R-:W3:Y:S01]  /*00a0*/  LDCU.64 UR8, c[0x0][0x358] ;  /* 0x00006b00ff0877ac */ /* 0x000ee20008000a00 */
[----:B------:R-:W-:Y:S01]  /*00b0*/  IMAD.MOV.U32 R7, RZ, RZ, RZ ;  /* 0x000000ffff077224 */ /* 0x000fe200078e00ff */
[----:B-1----:R-:W-:-:S05]  /*00c0*/  MOV R13, UR5 ;  /* 0x00000005000d7c02 */ /* 0x002fca0008000f00 */
[----:B------:R-:W-:-:S04]  /*00d0*/  IMAD R9, R13, UR4, RZ ;  /* 0x000000040d097c24 */ /* 0x000fc8000f8e02ff */
[----:B--2---:R-:W-:Y:S01]  /*00e0*/  IMAD.WIDE R16, R9, 0x4, R16 ;  /* 0x0000000409107825 */ /* 0x004fe200078e0210 */
[----:B0-----:R-:W-:-:S13]  /*00f0*/  ISETP.GE.AND P0, PT, R14, R13, PT ;  /* 0x0000000d0e00720c */ /* 0x001fda0003f06270 */
[----:B---3--:R-:W-:Y:S05]  /*0100*/  @P0 BRA `(.L_x_28) ;  /* 0x00000000002c0947 */ /* 0x008fea0003800000 */
[----:B------:R-:W0:Y:S01]  /*0110*/  LDC R0, c[0x0][0x360] ;  /* 0x0000d800ff007b82 */ /* 0x000e220000000800 */
[----:B------:R-:W-:Y:S01]  /*0120*/  IMAD.MOV.U32 R11, RZ, RZ, RZ ;  /* 0x000000ffff0b7224 */ /* 0x000fe200078e00ff */
[----:B------:R-:W-:Y:S01]  /*0130*/  MOV R5, R14 ;  /* 0x0000000e00057202 */ /* 0x000fe20000000f00 */
[----:B------:R-:W-:-:S07]  /*0140*/  IMAD.MOV.U32 R7, RZ, RZ, RZ ;  /* 0x000000ffff077224 */ /* 0x000fce00078e00ff */
.L_x_29:
[----:B------:R-:W-:-:S06]  /*0150*/  IMAD.WIDE R2, R5, 0x4, R16 ;  /* 0x0000000405027825 */ /* 0x000fcc00078e0210 */
[----:B------:R-:W2:Y:S01]  /*0160*/  LDG.E.CONSTANT R2, desc[UR8][R2.64] ;  /* 0x0000000802027981 */ /* 0x000ea2000c1e9900 */
[----:B0-----:R-:W-:-:S04]  /*0170*/  IADD3 R5, PT, PT, R0, R5, RZ ;  /* 0x0000000500057210 */ /* 0x001fc80007ffe0ff */
[----:B------:R-:W-:Y:S01]  /*0180*/  ISETP.GE.AND P0, PT, R5, R13, PT ;  /* 0x0000000d0500720c */ /* 0x000fe20003f06270 */
[C---:B--2---:R-:W-:Y:S01]  /*0190*/  FADD R7, R2.reuse, R7 ;  /* 0x0000000702077221 */ /* 0x044fe20000000000 */
[----:B------:R-:W-:-:S11]  /*01a0*/  FFMA R11, R2, R2, R11 ;  /* 0x00000002020b7223 */ /* 0x000fd6000000000b */
[----:B------:R-:W-:Y:S05]  /*01b0*/  @!P0 BRA `(.L_x_29) ;  /* 0xfffffffc00e48947 */ /* 0x000fea000383ffff */
.L_x_28:
[----:B------:R-:W-:Y:S05]  /*01c0*/  BSYNC.RECONVERGENT B0 ;  /* 0x0000000000007941 */ /* 0x000fea0003800200 */
.L_x_27:
[----:B------:R-:W0:Y:S01]  /*01d0*/  S2UR UR5, SR_CgaCtaId ;  /* 0x00000000000579c3 */ /* 0x000e220000008800 */
[----:B------:R-:W-:Y:S01]  /*01e0*/  UMOV UR4, 0x400 ;  /* 0x0000040000047882 */ /* 0x000fe20000000000 */
[----:B------:R-:W1:Y:S02]  /*01f0*/  LDCU UR6, c[0x0][0x360] ;  /* 0x00006c00ff0677ac */ /* 0x000e640008000800 */
[----:B-1----:R-:W-:Y:S02]  /*0200*/  UISETP.GE.U32.AND UP0, UPT, UR6, 0x2, UPT ;  /* 0x000000020600788c */ /* 0x002fe4000bf06070 */
[----:B------:R-:W-:Y:S01]  /*0210*/  IMAD.U32 R5, RZ, RZ, UR6 ;  /* 0x00000006ff057e24 */ /* 0x000fe2000f8e00ff */
[----:B0-----:R-:W-:-:S06]  /*0220*/  ULEA UR4, UR5, UR4, 0x18 ;  /* 0x0000000405047291 */ /* 0x001fcc000f8ec0ff */
[----:B------:R-:W-:-:S05]  /*0230*/  LEA R10, R14, UR4, 0x2 ;  /* 0x000000040e0a7c11 */ /* 0x000fca000f8e10ff */
[----:B------:R0:W-:Y:S01]  /*0240*/  STS [R10], R7 ;  /* 0x000000070a007388 */ /* 0x0001e20000000800 */
[----:B------:R-:W-:Y:S06]  /*0250*/  BAR.SYNC.DEFER_BLOCKING 0x0 ;  /* 0x0000000000007b1d */ /* 0x000fec0000010000 */
[----:B------:R-:W-:Y:S05]  /*0260*/  BRA.U !UP0, `(.L_x_30) ;  /* 0x0000000108387547 */ /* 0x000fea000b800000 */
[----:B------:R-:W1:Y:S01]  /*0270*/  LDC R13, c[0x0][0x394] ;  /* 0x0000e500ff0d7b82 */ /* 0x000e620000000800 */
[----:B------:R-:W-:-:S07]  /*0280*/  MOV R0, R5 ;  /* 0x0000000500007202 */ /* 0x000fce0000000f00 */
.L_x_31:
[----:B0-----:R-:W-:-:S05]  /*0290*/  SHF.R.U32.HI R7, RZ, 0x1, R0 ;  /* 0x00000001ff077819 */ /* 0x001fca0000011600 */
[----:B------:R-:W-:-:S05]  /*02a0*/  IMAD.IADD R2, R7, 0x1, R14 ;  /* 0x0000000107027824 */ /* 0x000fca00078e020e */
[----:B-1----:R-:W-:-:S13]  /*02b0*/  ISETP.GE.AND P0, PT, R2, R13, PT ;  /* 0x0000000d0200720c */ /* 0x002fda0003f06270 */
[----:B------:R-:W-:Y:S01]  /*02c0*/  @!P0 LEA R2, R7, R10, 0x2 ;  /* 0x0000000a07028211 */ /* 0x000fe200078e10ff */
[----:B------:R-:W-:Y:S05]  /*02d0*/  @!P0 LDS R3, [R10] ;  /* 0x000000000a038984 */ /* 0x000fea0000000800 */
[----:B------:R-:W0:Y:S02]  /*02e0*/  @!P0 LDS R2, [R2] ;  /* 0x0000000002028984 */ /* 0x000e240000000800 */
[----:B0-----:R-:W-:-:S05]  /*02f0*/  @!P0 FADD R3, R2, R3 ;  /* 0x0000000302038221 */ /* 0x001fca0000000000 */
[----:B------:R2:W-:Y:S01]  /*0300*/  @!P0 STS [R10], R3 ;  /* 0x000000030a008388 */ /* 0x0005e20000000800 */
[----:B------:R-:W-:Y:S01]  /*0310*/  BAR.SYNC.DEFER_BLOCKING 0x0 ;  /* 0x0000000000007b1d */ /* 0x000fe20000010000 */
[----:B------:R-:W-:Y:S01]  /*0320*/  ISETP.GT.U32.AND P0, PT, R0, 0x3, PT ;  /* 0x000000030000780c */ /* 0x000fe20003f04070 */
[----:B------:R-:W-:-:S12]  /*0330*/  IMAD.MOV.U32 R0, RZ, RZ, R7 ;  /* 0x000000ffff007224 */ /* 0x000fd800078e0007 */
[----:B--2---:R-:W-:Y:S05]  /*0340*/  @P0 BRA `(.L_x_31) ;  /* 0xfffffffc00d00947 */ /* 0x004fea000383ffff */
.L_x_30:
[----:B------:R-:W1:Y:S01]  /*0350*/  S2UR UR5, SR_CgaCtaId ;  /* 0x00000000000579c3 */ /* 0x000e620000008800 */
[----:B------:R-:W-:Y:S01]  /*0360*/  UMOV UR4, 0x400 ;  /* 0x0000040000047882 */ /* 0x000fe20000000000 */
[----:B------:R-:W-:Y:S02]  /*0370*/  I2FP.F32.S32 R4, R13 ;  /* 0x0000000d00047245 */ /* 0x000fe40000201400 */
[----:B------:R-:W-:Y:S02]  /*0380*/  ISETP.GE.U32.AND P2, PT, R5, 0x2, PT ;  /* 0x000000020500780c */ /* 0x000fe40003f46070 */
[----:B------:R-:W2:Y:S01]  /*0390*/  MUFU.RCP R3, R4 ;  /* 0x0000000400037308 */ /* 0x000ea20000001000 */
[----:B------:R-:W-:Y:S01]  /*03a0*/  SHF.R.S32.HI R6, RZ, 0x1f, R9 ;  /* 0x0000001fff067819 */ /* 0x000fe20000011409 */
[----:B--2---:R-:W-:Y:S01]  /*03b0*/  FFMA R2, -R4, R3, 1 ;  /* 0x3f80000004027423 */ /* 0x004fe20000000103 */
[----:B-1----:R-:W-:-:S03]  /*03c0*/  ULEA UR4, UR5, UR4, 0x18 ;  /* 0x0000000405047291 */ /* 0x002fc6000f8ec0ff */
[----:B------:R-:W-:-:S06]  /*03d0*/  FFMA R3, R3, R2, R3 ;  /* 0x0000000203037223 */ /* 0x000fcc0000000003 */
[----:B------:R-:W1:Y:S02]  /*03e0*/  LDS R0, [UR4] ;  /* 0x00000004ff007984 */ /* 0x000e640008000800 */
[----:B-1----:R-:W1:Y:S01]  /*03f0*/  FCHK P0, R0, R4 ;  /* 0x0000000400007302 */ /* 0x002e620000000000 */
[----:B------:R-:W-:-:S04]  /*0400*/  FFMA R2, R0, R3, RZ ;  /* 0x0000000300027223 */ /* 0x000fc800000000ff */
[----:B0-----:R-:W-:-:S04]  /*0410*/  FFMA R7, -R4, R2, R0 ;  /* 0x0000000204077223 */ /* 0x001fc80000000100 */
[----:B------:R-:W-:Y:S01]  /*0420*/  FFMA R7, R3, R7, R2 ;  /* 0x0000000703077223 */ /* 0x000fe20000000002 */
[----:B-1----:R-:W-:Y:S06]  /*0430*/  @!P0 BRA `(.L_x_32) ;  /* 0x0000000000108947 */ /* 0x002fec0003800000 */
[----:B------:R-:W-:Y:S02]  /*0440*/  MOV R19, R4 ;  /* 0x0000000400137202 */ /* 0x000fe40000000f00 */
[----:B------:R-:W-:-:S07]  /*0450*/  MOV R8, 0x470 ;  /* 0x0000047000087802 */ /* 0x000fce0000000f00 */
[----:B------:R-:W-:Y:S05]  /*0460*/  CALL.REL.NOINC `($__internal_3_$__cuda_sm3x_div_rn_noftz_f32_slowpath) ;  /* 0x0000001400bc7944 */ /* 0x000fea0003c00000 */
[----:B------:R-:W-:-:S07]  /*0470*/  MOV R7, R0 ;  /* 0x0000000000077202 */ /* 0x000fce0000000f00 */
.L_x_32:
[----:B------:R-:W-:Y:S08]  /*0480*/  BAR.SYNC.DEFER_BLOCKING 0x0 ;  /* 0x0000000000007b1d */ /* 0x000ff00000010000 */
[----:B------:R-:W0:Y:S01]  /*0490*/  S2UR UR5, SR_CgaCtaId ;  /* 0x00000000000579c3 */ /* 0x000e220000008800 */
[----:B------:R-:W-:Y:S01]  /*04a0*/  UMOV UR4, 0x400 ;  /* 0x0000040000047882 */ /* 0x000fe20000000000 */
[----:B------:R1:W-:Y:S01]  /*04b0*/  STS [R10], R11 ;  /* 0x0000000b0a007388 */ /* 0x0003e20000000800 */
[----:B0-----:R-:W-:-:S05]  /*04c0*/  ULEA UR4, UR5, UR4, 0x18 ;  /* 0x0000000405047291 */ /* 0x001fca000f8ec0ff */
[----:B------:R-:W-:Y:S06]  /*04d0*/  BAR.SYNC.DEFER_BLOCKING 0x0 ;  /* 0x0000000000007b1d */ /* 0x000fec0000010000 */
[----:B-1----:R-:W-:Y:S05]  /*04e0*/  @!P2 BRA `(.L_x_33) ;  /* 0x000000000038a947 */ /* 0x002fea0003800000 */
[----:B------:R-:W0:Y:S01]  /*04f0*/  LDCU UR5, c[0x0][0x394] ;  /* 0x00007280ff0577ac */ /* 0x000e220008000800 */
[----:B------:R-:W-:Y:S01]  /*0500*/  NOP ;  /* 0x0000000000007918 */ /* 0x000fe20000000000 */
.L_x_34:
[----:B------:R-:W-:-:S05]  /*0510*/  SHF.R.U32.HI R11, RZ, 0x1, R5 ;  /* 0x00000001ff0b7819 */ /* 0x000fca0000011605 */
[----:B------:R-:W-:-:S05]  /*0520*/  IMAD.IADD R0, R11, 0x1, R14 ;  /* 0x000000010b007824 */ /* 0x000fca00078e020e */
[----:B0-----:R-:W-:-:S13]  /*0530*/  ISETP.GE.AND P0, PT, R0, UR5, PT ;  /* 0x0000000500007c0c */ /* 0x001fda000bf06270 */
[----:B------:R-:W-:Y:S01]  /*0540*/  @!P0 LEA R0, R11, R10, 0x2 ;  /* 0x0000000a0b008211 */ /* 0x000fe200078e10ff */
[----:B------:R-:W-:Y:S05]  /*0550*/  @!P0 LDS R3, [R10] ;  /* 0x000000000a038984 */ /* 0x000fea0000000800 */
[----:B------:R-:W0:Y:S02]  /*0560*/  @!P0 LDS R0, [R0] ;  /* 0x0000000000008984 */ /* 0x000e240000000800 */
[----:B0-----:R-:W-:-:S05]  /*0570*/  @!P0 FADD R3, R0, R3 ;  /* 0x0000000300038221 */ /* 0x001fca0000000000 */
[----:B------:R1:W-:Y:S01]  /*0580*/  @!P0 STS [R10], R3 ;  /* 0x000000030a008388 */ /* 0x0003e20000000800 */
[----:B------:R-:W-:Y:S01]  /*0590*/  BAR.SYNC.DEFER_BLOCKING 0x0 ;  /* 0x0000000000007b1d */ /* 0x000fe20000010000 */
[----:B------:R-:W-:Y:S02]  /*05a0*/  ISETP.GT.U32.AND P0, PT, R5, 0x3, PT ;  /* 0x000000030500780c */ /* 0x000fe40003f04070 */
[----:B------:R-:W-:-:S11]  /*05b0*/  MOV R5, R11 ;  /* 0x0000000b00057202 */ /* 0x000fd60000000f00 */
[----:B-1----:R-:W-:Y:S05]  /*05c0*/  @P0 BRA `(.L_x_34) ;  /* 0xfffffffc00d00947 */ /* 0x002fea000383ffff */
.L_x_33:
[----:B------:R-:W0:Y:S01]  /*05d0*/  LDS R3, [UR4] ;  /* 0x00000004ff037984 */ /* 0x000e220008000800 */
[----:B------:R-:W1:Y:S02]  /*05e0*/  MUFU.RCP R5, R4 ;  /* 0x0000000400057308 */ /* 0x000e640000001000 */
[----:B-1----:R-:W-:-:S04]  /*05f0*/  FFMA R0, -R4, R5, 1 ;  /* 0x3f80000004007423 */ /* 0x002fc80000000105 */
[----:B------:R-:W-:Y:S02]  /*0600*/  FFMA R0, R5, R0, R5 ;  /* 0x0000000005007223 */ /* 0x000fe40000000005 */
[----:B0-----:R-:W0:Y:S02]  /*0610*/  FCHK P0, R3, R4 ;  /* 0x0000000403007302 */ /* 0x001e240000000000 */
[----:B------:R-:W-:-:S04]  /*0620*/  FFMA R5, R0, R3, RZ ;  /* 0x0000000300057223 */ /* 0x000fc800000000ff */
[----:B------:R-:W-:-:S04]  /*0630*/  FFMA R2, -R4, R5, R3 ;  /* 0x0000000504027223 */ /* 0x000fc80000000103 */
[----:B------:R-:W-:Y:S01]  /*0640*/  FFMA R0, R0, R2, R5 ;  /* 0x0000000200007223 */ /* 0x000fe20000000005 */
[----:B0-----:R-:W-:Y:S06]  /*0650*/  @!P0 BRA `(.L_x_35) ;  /* 0x0000000000108947 */ /* 0x001fec0003800000 */
[----:B------:R-:W-:Y:S01]  /*0660*/  IMAD.MOV.U32 R0, RZ, RZ, R3 ;  /* 0x000000ffff007224 */ /* 0x000fe200078e0003 */
[----:B------:R-:W-:Y:S02]  /*0670*/  MOV R19, R4 ;  /* 0x0000000400137202 */ /* 0x000fe40000000f00 */
[----:B------:R-:W-:-:S07]  /*0680*/  MOV R8, 0x6a0 ;  /* 0x000006a000087802 */ /* 0x000fce0000000f00 */
[----:B------:R-:W-:Y:S05]  /*0690*/  CALL.REL.NOINC `($__internal_3_$__cuda_sm3x_div_rn_noftz_f32_slowpath) ;  /* 0x0000001400307944 */ /* 0x000fea0003c00000 */
.L_x_35:
[----:B------:R-:W-:-:S04]  /*06a0*/  FFMA R0, -R7, R7, R0 ;  /* 0x0000000707007223 */ /* 0x000fc80000000100 */
[----:B------:R-:W-:-:S04]  /*06b0*/  FADD R0, R0, 9.9999999747524270788e-07 ;  /* 0x358637bd00007421 */ /* 0x000fc80000000000 */
[----:B------:R0:W1:Y:S01]  /*06c0*/  MUFU.RSQ R3, R0 ;  /* 0x0000000000037308 */ /* 0x0000620000001400 */
[----:B------:R-:W-:-:S04]  /*06d0*/  IADD3 R2, PT, PT, R0, -0xd000000, RZ ;  /* 0xf300000000027810 */ /* 0x000fc80007ffe0ff */
[----:B------:R-:W-:-:S13]  /*06e0*/  ISETP.GT.U32.AND P0, PT, R2, 0x727fffff, PT ;  /* 0x727fffff0200780c */ /* 0x000fda0003f04070 */
[----:B01----:R-:W-:Y:S05]  /*06f0*/  @!P0 BRA `(.L_x_36) ;  /* 0x00000000000c8947 */ /* 0x003fea0003800000 */
[----:B------:R-:W-:-:S07]  /*0700*/  MOV R4, 0x720 ;  /* 0x0000072000047802 */ /* 0x000fce0000000f00 */
[----:B------:R-:W-:Y:S05]  /*0710*/  CALL.REL.NOINC `($__internal_2_$__cuda_sm20_sqrt_rn_f32_slowpath) ;  /* 0x0000001000b07944 */ /* 0x000fea0003c00000 */
[----:B------:R-:W-:Y:S05]  /*0720*/  BRA `(.L_x_37) ;  /* 0x0000000000107947 */ /* 0x000fea0003800000 */
.L_x_36:
[----:B------:R-:W-:Y:S01]  /*0730*/  FMUL.FTZ R5, R0, R3 ;  /* 0x0000000300057220 */ /* 0x000fe20000410000 */
[----:B------:R-:W-:-:S03]  /*0740*/  FMUL.FTZ R2, R3, 0.5 ;  /* 0x3f00000003027820 */ /* 0x000fc60000410000 */
[----:B------:R-:W-:-:S04]  /*0750*/  FFMA R0, -R5, R5, R0 ;  /* 0x0000000505007223 */ /* 0x000fc80000000100 */
[----:B------:R-:W-:-:S07]  /*0760*/  FFMA R5, R0, R2, R5 ;  /* 0x0000000200057223 */ /* 0x000fce0000000005 */
.L_x_37:
[----:B------:R-:W0:Y:S02]  /*0770*/  LDC R0, c[0x0][0x394] ;  /* 0x0000e500ff007b82 */ /* 0x000e240000000800 */
[----:B0-----:R-:W-:-:S13]  /*0780*/  ISETP.GE.AND P0, PT, R0, 0x1, PT ;  /* 0x000000010000780c */ /* 0x001fda0003f06270 */
[----:B------:R-:W-:Y:S05]  /*0790*/  @!P0 EXIT ;  /* 0x000000000000894d */ /* 0x000fea0003800000 */
[C---:B------:R-:W-:Y:S01]  /*07a0*/  ISETP.GE.U32.AND P0, PT, R0.reuse, 0x8, PT ;  /* 0x000000080000780c */ /* 0x040fe20003f06070 */
[----:B------:R-:W-:Y:S01]  /*07b0*/  IMAD.MOV.U32 R4, RZ, RZ, RZ ;  /* 0x000000ffff047224 */ /* 0x000fe200078e00ff */
[----:B------:R-:W-:-:S11]  /*07c0*/  LOP3.LUT R20, R0, 0x7, RZ, 0xc0, !PT ;  /* 0x0000000700147812 */ /* 0x000fd600078ec0ff */
[----:B------:R-:W-:Y:S05]  /*07d0*/  @!P0 BRA `(.L_x_38) ;  /* 0x0000000800408947 */ /* 0x000fea0003800000 */
[----:B------:R-:W0:Y:S01]  /*07e0*/  LDCU.128 UR4, c[0x0][0x380] ;  /* 0x00007000ff0477ac */ /* 0x000e220008000c00 */
[C---:B------:R-:W-:Y:S02]  /*07f0*/  LEA R12, P0, R9.reuse, 0x10, 0x2 ;  /* 0x00000010090c7811 */ /* 0x040fe400078010ff */
[----:B------:R-:W-:Y:S02]  /*0800*/  LOP3.LUT R4, R0, 0x7ffffff8, RZ, 0xc0, !PT ;  /* 0x7ffffff800047812 */ /* 0x000fe400078ec0ff */
[----:B------:R-:W-:Y:S02]  /*0810*/  LEA.HI.X R13, R9, RZ, R6, 0x2, P0 ;  /* 0x000000ff090d7211 */ /* 0x000fe400000f1406 */
[----:B------:R-:W-:Y:S02]  /*0820*/  IADD3 R21, PT, PT, -R4, RZ, RZ ;  /* 0x000000ff04157210 */ /* 0x000fe40007ffe1ff */
[C---:B0-----:R-:W-:Y:S02]  /*0830*/  IADD3 R14, P1, PT, R12.reuse, UR4, RZ ;  /* 0x000000040c0e7c10 */ /* 0x041fe4000ff3e0ff */
[----:B------:R-:W-:-:S02]  /*0840*/  IADD3 R12, P2, PT, R12, UR6, RZ ;  /* 0x000000060c0c7c10 */ /* 0x000fc4000ff5e0ff */
[C---:B------:R-:W-:Y:S02]  /*0850*/  IADD3.X R15, PT, PT, R13.reuse, UR5, RZ, P1, !PT ;  /* 0x000000050d0f7c10 */ /* 0x040fe40008ffe4ff */
[----:B------:R-:W-:-:S09]  /*0860*/  IADD3.X R13, PT, PT, R13, UR7, RZ, P2, !PT ;  /* 0x000000070d0d7c10 */ /* 0x000fd200097fe4ff */
.L_x_47:
[----:B0-----:R-:W2:Y:S01]  /*0870*/  LDG.E.CONSTANT R0, desc[UR8][R14.64+-0x10] ;  /* 0xfffff0080e007981 */ /* 0x001ea2000c1e9900 */
[----:B------:R-:W0:Y:S01]  /*0880*/  MUFU.RCP R2, R5 ;  /* 0x0000000500027308 */ /* 0x000e220000001000 */
[----:B------:R-:W-:Y:S01]  /*0890*/  IADD3 R21, PT, PT, R21, 0x8, RZ ;  /* 0x0000000815157810 */ /* 0x000fe20007ffe0ff */
[----:B------:R-:W-:Y:S01]  /*08a0*/  IMAD.MOV.U32 R10, RZ, RZ, R12 ;  /* 0x000000ffff0a7224 */ /* 0x000fe200078e000c */
[----:B------:R-:W-:Y:S02]  /*08b0*/  MOV R11, R13 ;  /* 0x0000000d000b7202 */ /* 0x000fe40000000f00 */
[----:B------:R-:W-:Y:S01]  /*08c0*/  ISETP.NE.AND P2, PT, R21, RZ, PT ;  /* 0x000000ff1500720c */ /* 0x000fe20003f45270 */
[----:B0-----:R-:W-:-:S04]  /*08d0*/  FFMA R3, R2, -R5, 1 ;  /* 0x3f80000002037423 */ /* 0x001fc80000000805 */
[----:B------:R-:W-:Y:S01]  /*08e0*/  FFMA R3, R2, R3, R2 ;  /* 0x0000000302037223 */ /* 0x000fe20000000002 */
[----:B--2---:R-:W-:-:S04]  /*08f0*/  FADD R0, R0, -R7 ;  /* 0x8000000700007221 */ /* 0x004fc80000000000 */
[----:B------:R-:W0:Y:S01]  /*0900*/  FCHK P0, R0, R5 ;  /* 0x0000000500007302 */ /* 0x000e220000000000 */
[----:B------:R-:W-:-:S04]  /*0910*/  FFMA R2, R0, R3, RZ ;  /* 0x0000000300027223 */ /* 0x000fc800000000ff */
[----:B------:R-:W-:-:S04]  /*0920*/  FFMA R8, R2, -R5, R0 ;  /* 0x8000000502087223 */ /* 0x000fc80000000000 */
[----:B------:R-:W-:Y:S01]  /*0930*/  FFMA R3, R3, R8, R2 ;  /* 0x0000000803037223 */ /* 0x000fe20000000002 */
[----:B0-----:R-:W-:Y:S06]  /*0940*/  @!P0 BRA `(.L_x_39) ;  /* 0x0000000000108947 */ /* 0x001fec0003800000 */
[----:B------:R-:W-:Y:S02]  /*0950*/  MOV R19, R5 ;  /* 0x0000000500137202 */ /* 0x000fe40000000f00 */
[----:B------:R-:W-:-:S07]  /*0960*/  MOV R8, 0x980 ;  /* 0x0000098000087802 */ /* 0x000fce0000000f00 */
[----:B------:R-:W-:Y:S05]  /*0970*/  CALL.REL.NOINC `($__internal_3_$__cuda_sm3x_div_rn_noftz_f32_slowpath) ;  /* 0x0000001000787944 */ /* 0x000fea0003c00000 */
[----:B------:R-:W-:-:S07]  /*0980*/  IMAD.MOV.U32 R3, RZ, RZ, R0 ;  /* 0x000000ffff037224 */ /* 0x000fce00078e0000 */
.L_x_39:
[----:B------:R-:W2:Y:S01]  /*0990*/  LDG.E.CONSTANT R0, desc[UR8][R14.64+-0xc] ;  /* 0xfffff4080e007981 */ /* 0x000ea2000c1e9900 */
[----:B------:R-:W0:Y:S03]  /*09a0*/  MUFU.RCP R2, R5 ;  /* 0x0000000500027308 */ /* 0x000e260000001000 */
[----:B------:R1:W-:Y:S01]  /*09b0*/  STG.E desc[UR8][R10.64+-0x10], R3 ;  /* 0xfffff0030a007986 */ /* 0x0003e2000c101908 */
[----:B0-----:R-:W-:Y:S01]  /*09c0*/  FFMA R13, R2, -R5, 1 ;  /* 0x3f800000020d7423 */ /* 0x001fe20000000805 */
[----:B--2---:R-:W-:-:S03]  /*09d0*/  FADD R19, R0, -R7 ;  /* 0x8000000700137221 */ /* 0x004fc60000000000 */
[----:B------:R-:W-:Y:S01]  /*09e0*/  FFMA R0, R2, R13, R2 ;  /* 0x0000000d02007223 */ /* 0x000fe20000000002 */
[----:B------:R-:W0:Y:S03]  /*09f0*/  FCHK P0, R19, R5 ;  /* 0x0000000513007302 */ /* 0x000e260000000000 */
[----:B------:R-:W-:-:S04]  /*0a00*/  FFMA R2, R0, R19, RZ ;  /* 0x0000001300027223 */ /* 0x000fc800000000ff */
[----:B------:R-:W-:-:S04]  /*0a10*/  FFMA R13, R2, -R5, R19 ;  /* 0x80000005020d7223 */ /* 0x000fc80000000013 */
[----:B------:R-:W-:Y:S01]  /*0a20*/  FFMA R13, R0, R13, R2 ;  /* 0x0000000d000d7223 */ /* 0x000fe20000000002 */
[----:B01----:R-:W-:Y:S06]  /*0a30*/  @!P0 BRA `(.L_x_40) ;  /* 0x0000000000148947 */ /* 0x003fec0003800000 */
[----:B------:R-:W-:Y:S02]  /*0a40*/  MOV R0, R19 ;  /* 0x0000001300007202 */ /* 0x000fe40000000f00 */
[----:B------:R-:W-:Y:S02]  /*0a50*/  MOV R19, R5 ;  /* 0x0000000500137202 */ /* 0x000fe40000000f00 */
[----:B------:R-:W-:-:S07]  /*0a60*/  MOV R8, 0xa80 ;  /* 0x00000a8000087802 */ /* 0x000fce0000000f00 */
[----:B------:R-:W-:Y:S05]  /*0a70*/  CALL.REL.NOINC `($__internal_3_$__cuda_sm3x_div_rn_noftz_f32_slowpath) ;  /* 0x0000001000387944 */ /* 0x000fea0003c00000 */
[----:B------:R-:W-:-:S07]  /*0a80*/  IMAD.MOV.U32 R13, RZ, RZ, R0 ;  /* 0x000000ffff0d7224 */ /* 0x000fce00078e0000 */
.L_x_40:
        /* <DEDUP_REMOVED lines=16> */
.L_x_41:
        /* <DEDUP_REMOVED lines=16> */
.L_x_42:
        /* <DEDUP_REMOVED lines=16> */
.L_x_43:
        /* <DEDUP_REMOVED lines=16> */
.L_x_44:
        /* <DEDUP_REMOVED lines=16> */
.L_x_45:
        /* <DEDUP_REMOVED lines=15> */
.L_x_46:
[----:B------:R0:W-:Y:S01]  /*1080*/  STG.E desc[UR8][R10.64+0xc], R0 ;  /* 0x00000c000a007986 */ /* 0x0001e2000c101908 */
[----:B------:R-:W-:Y:S02]  /*1090*/  IADD3 R14, P0, PT, R14, 0x20, RZ ;  /* 0x000000200e0e7810 */ /* 0x000fe40007f1e0ff */
[----:B------:R-:W-:-:S03]  /*10a0*/  IADD3 R12, P1, PT, R10, 0x20, RZ ;  /* 0x000000200a0c7810 */ /* 0x000fc60007f3e0ff */
[----:B------:R-:W-:Y:S01]  /*10b0*/  IMAD.X R15, RZ, RZ, R15, P0 ;  /* 0x000000ffff0f7224 */ /* 0x000fe200000e060f */
[----:B------:R-:W-:Y:S01]  /*10c0*/  IADD3.X R13, PT, PT, RZ, R11, RZ, P1, !PT ;  /* 0x0000000bff0d7210 */ /* 0x000fe20000ffe4ff */
[----:B------:R-:W-:Y:S08]  /*10d0*/  @P2 BRA `(.L_x_47) ;  /* 0xfffffff400e42947 */ /* 0x000ff0000383ffff */
.L_x_38:
[----:B------:R-:W-:-:S13]  /*10e0*/  ISETP.NE.AND P0, PT, R20, RZ, PT ;  /* 0x000000ff1400720c */ /* 0x000fda0003f05270 */
[----:B------:R-:W-:Y:S05]  /*10f0*/  @!P0 EXIT ;  /* 0x000000000000894d */ /* 0x000fea0003800000 */
[----:B------:R-:W1:Y:S01]  /*1100*/  LDCU UR4, c[0x0][0x394] ;  /* 0x00007280ff0477ac */ /* 0x000e620008000800 */
[----:B------:R-:W-:Y:S01]  /*1110*/  ISETP.GE.U32.AND P0, PT, R20, 0x4, PT ;  /* 0x000000041400780c */ /* 0x000fe20003f06070 */
[----:B-1----:R-:W-:-:S12]  /*1120*/  ULOP3.LUT UR4, UR4, 0x3, URZ, 0xc0, !UPT ;  /* 0x0000000304047892 */ /* 0x002fd8000f8ec0ff */
[----:B------:R-:W-:Y:S05]  /*1130*/  @!P0 BRA `(.L_x_48) ;  /* 0x0000000400188947 */ /* 0x000fea0003800000 */
[----:B------:R-:W-:-:S05]  /*1140*/  IMAD.WIDE.U32 R14, R4, 0x4, R16 ;  /* 0x00000004040e7825 */ /* 0x000fca00078e0010 */
[----:B0-----:R-:W2:Y:S01]  /*1150*/  LDG.E.CONSTANT R0, desc[UR8][R14.64] ;  /* 0x000000080e007981 */ /* 0x001ea2000c1e9900 */
[----:B------:R-:W0:Y:S02]  /*1160*/  MUFU.RCP R2, R5 ;  /* 0x0000000500027308 */ /* 0x000e240000001000 */
[----:B0-----:R-:W-:Y:S01]  /*1170*/  FFMA R3, R2, -R5, 1 ;  /* 0x3f80000002037423 */ /* 0x001fe20000000805 */
[----:B--2---:R-:W-:-:S03]  /*1180*/  FADD R11, R0, -R7 ;  /* 0x80000007000b7221 */ /* 0x004fc60000000000 */
[----:B------:R-:W-:Y:S02]  /*1190*/  FFMA R0, R2, R3, R2 ;  /* 0x0000000302007223 */ /* 0x000fe40000000002 */
[----:B------:R-:W0:Y:S02]  /*11a0*/  FCHK P0, R11, R5 ;  /* 0x000000050b007302 */ /* 0x000e240000000000 */
[----:B------:R-:W-:-:S04]  /*11b0*/  FFMA R2, R0, R11, RZ ;  /* 0x0000000b00027223 */ /* 0x000fc800000000ff */
[----:B------:R-:W-:-:S04]  /*11c0*/  FFMA R3, R2, -R5, R11 ;  /* 0x8000000502037223 */ /* 0x000fc8000000000b */
[----:B------:R-:W-:Y:S01]  /*11d0*/  FFMA R3, R0, R3, R2 ;  /* 0x0000000300037223 */ /* 0x000fe20000000002 */
[----:B0-----:R-:W-:Y:S06]  /*11e0*/  @!P0 BRA `(.L_x_49) ;  /* 0x0000000000148947 */ /* 0x001fec0003800000 */
[----:B------:R-:W-:Y:S01]  /*11f0*/  MOV R0, R11 ;  /* 0x0000000b00007202 */ /* 0x000fe20000000f00 */
[----:B------:R-:W-:Y:S01]  /*1200*/  IMAD.MOV.U32 R19, RZ, RZ, R5 ;  /* 0x000000ffff137224 */ /* 0x000fe200078e0005 */
[----:B------:R-:W-:-:S07]  /*1210*/  MOV R8, 0x1230 ;  /* 0x0000123000087802 */ /* 0x000fce0000000f00 */
[----:B------:R-:W-:Y:S05]  /*1220*/  CALL.REL.NOINC `($__internal_3_$__cuda_sm3x_div_rn_noftz_f32_slowpath) ;  /* 0x00000008004c7944 */ /* 0x000fea0003c00000 */
[----:B------:R-:W-:-:S07]  /*1230*/  MOV R3, R0 ;  /* 0x0000000000037202 */ /* 0x000fce0000000f00 */
.L_x_49:
[----:B------:R-:W2:Y:S01]  /*1240*/  LDG.E.CONSTANT R0, desc[UR8][R14.64+0x4] ;  /* 0x000004080e007981 */ /* 0x000ea2000c1e9900 */
[----:B------:R-:W0:Y:S01]  /*1250*/  LDC.64 R10, c[0x0][0x388] ;  /* 0x0000e200ff0a7b82 */ /* 0x000e220000000a00 */
[----:B------:R-:W-:Y:S01]  /*1260*/  IADD3 R2, P0, PT, R9, R4, RZ ;  /* 0x0000000409027210 */ /* 0x000fe20007f1e0ff */
[----:B------:R-:W1:Y:S03]  /*1270*/  MUFU.RCP R12, R5 ;  /* 0x00000005000c7308 */ /* 0x000e660000001000 */
[----:B------:R-:W-:Y:S01]  /*1280*/  IADD3.X R8, PT, PT, RZ, R6, RZ, P0, !PT ;  /* 0x00000006ff087210 */ /* 0x000fe200007fe4ff */
[----:B-1----:R-:W-:Y:S01]  /*1290*/  FFMA R13, R12, -R5, 1 ;  /* 0x3f8000000c0d7423 */ /* 0x002fe20000000805 */
[----:B0-----:R-:W-:-:S04]  /*12a0*/  LEA R10, P0, R2, R10, 0x2 ;  /* 0x0000000a020a7211 */ /* 0x001fc800078010ff */
[----:B------:R-:W-:-:S05]  /*12b0*/  LEA.HI.X R11, R2, R11, R8, 0x2, P0 ;  /* 0x0000000b020b7211 */ /* 0x000fca00000f1408 */
[----:B------:R0:W-:Y:S01]  /*12c0*/  STG.E desc[UR8][R10.64], R3 ;  /* 0x000000030a007986 */ /* 0x0001e2000c101908 */
[----:B--2---:R-:W-:Y:S01]  /*12d0*/  FADD R19, R0, -R7 ;  /* 0x8000000700137221 */ /* 0x004fe20000000000 */
[----:B------:R-:W-:-:S03]  /*12e0*/  FFMA R0, R12, R13, R12 ;  /* 0x0000000d0c007223 */ /* 0x000fc6000000000c */
[----:B------:R-:W1:Y:S01]  /*12f0*/  FCHK P0, R19, R5 ;  /* 0x0000000513007302 */ /* 0x000e620000000000 */
[----:B------:R-:W-:-:S04]  /*1300*/  FFMA R2, R0, R19, RZ ;  /* 0x0000001300027223 */ /* 0x000fc800000000ff */
[----:B------:R-:W-:-:S04]  /*1310*/  FFMA R13, R2, -R5, R19 ;  /* 0x80000005020d7223 */ /* 0x000fc80000000013 */
[----:B------:R-:W-:Y:S01]  /*1320*/  FFMA R13, R0, R13, R2 ;  /* 0x0000000d000d7223 */ /* 0x000fe20000000002 */
[----:B01----:R-:W-:Y:S06]  /*1330*/  @!P0 BRA `(.L_x_50) ;  /* 0x0000000000148947 */ /* 0x003fec0003800000 */
[----:B------:R-:W-:Y:S01]  /*1340*/  IMAD.MOV.U32 R0, RZ, RZ, R19 ;  /* 0x000000ffff007224 */ /* 0x000fe200078e0013 */
[----:B------:R-:W-:Y:S02]  /*1350*/  MOV R19, R5 ;  /* 0x0000000500137202 */ /* 0x000fe40000000f00 */
[----:B------:R-:W-:-:S07]  /*1360*/  MOV R8, 0x1380 ;  /* 0x0000138000087802 */ /* 0x000fce0000000f00 */
[----:B------:R-:W-:Y:S05]  /*1370*/  CALL.REL.NOINC `($__internal_3_$__cuda_sm3x_div_rn_noftz_f32_slowpath) ;  /* 0x0000000400f87944 */ /* 0x000fea0003c00000 */
[----:B------:R-:W-:-:S07]  /*1380*/  MOV R13, R0 ;  /* 0x00000000000d7202 */ /* 0x000fce0000000f00 */
.L_x_50:
        /* <DEDUP_REMOVED lines=16> */
.L_x_51:
[----:B------:R-:W2:Y:S01]  /*1490*/  LDG.E.CONSTANT R14, desc[UR8][R14.64+0xc] ;  /* 0x00000c080e0e7981 */ /* 0x000ea2000c1e9900 */
[----:B------:R-:W0:Y:S03]  /*14a0*/  MUFU.RCP R0, R5 ;  /* 0x0000000500007308 */ /* 0x000e260000001000 */
[----:B------:R1:W-:Y:S01]  /*14b0*/  STG.E desc[UR8][R10.64+0x8], R3 ;  /* 0x000008030a007986 */ /* 0x0003e2000c101908 */
[----:B0-----:R-:W-:-:S04]  /*14c0*/  FFMA R13, R0, -R5, 1 ;  /* 0x3f800000000d7423 */ /* 0x001fc80000000805 */
[----:B------:R-:W-:Y:S01]  /*14d0*/  FFMA R0, R0, R13, R0 ;  /* 0x0000000d00007223 */ /* 0x000fe20000000000 */
[----:B--2---:R-:W-:-:S04]  /*14e0*/  FADD R19, R14, -R7 ;  /* 0x800000070e137221 */ /* 0x004fc80000000000 */
[----:B------:R-:W0:Y:S01]  /*14f0*/  FCHK P0, R19, R5 ;  /* 0x0000000513007302 */ /* 0x000e220000000000 */
        /* <DEDUP_REMOVED lines=8> */
.L_x_52:
[----:B------:R1:W-:Y:S01]  /*1580*/  STG.E desc[UR8][R10.64+0xc], R0 ;  /* 0x00000c000a007986 */ /* 0x0003e2000c101908 */
[----:B------:R-:W-:-:S07]  /*1590*/  IADD3 R4, PT, PT, R4, 0x4, RZ ;  /* 0x0000000404047810 */ /* 0x000fce0007ffe0ff */
.L_x_48:
[----:B------:R-:W-:-:S13]  /*15a0*/  ISETP.NE.AND P0, PT, RZ, UR4, PT ;  /* 0x00000004ff007c0c */ /* 0x000fda000bf05270 */
[----:B------:R-:W-:Y:S05]  /*15b0*/  @!P0 EXIT ;  /* 0x000000000000894d */ /* 0x000fea0003800000 */
[----:B------:R-:W-:-:S09]  /*15c0*/  UISETP.NE.AND UP0, UPT, UR4, 0x1, UPT ;  /* 0x000000010400788c */ /* 0x000fd2000bf05270 */
[----:B------:R-:W-:Y:S05]  /*15d0*/  BRA.U !UP0, `(.L_x_53) ;  /* 0x0000000108987547 */ /* 0x000fea000b800000 */
[----:B01----:R-:W-:-:S05]  /*15e0*/  IMAD.WIDE.U32 R10, R4, 0x4, R16 ;  /* 0x00000004040a7825 */ /* 0x003fca00078e0010 */
[----:B------:R-:W2:Y:S01]  /*15f0*/  LDG.E.CONSTANT R0, desc[UR8][R10.64] ;  /* 0x000000080a007981 */ /* 0x000ea2000c1e9900 */
        /* <DEDUP_REMOVED lines=9> */
[----:B------:R-:W-:Y:S01]  /*1690*/  IMAD.MOV.U32 R0, RZ, RZ, R13 ;  /* 0x000000ffff007224 */ /* 0x000fe200078e000d */
[----:B------:R-:W-:Y:S02]  /*16a0*/  MOV R19, R5 ;  /* 0x0000000500137202 */ /* 0x000fe40000000f00 */
[----:B------:R-:W-:-:S07]  /*16b0*/  MOV R8, 0x16d0 ;  /* 0x000016d000087802 */ /* 0x000fce0000000f00 */
[----:B------:R-:W-:Y:S05]  /*16c0*/  CALL.REL.NOINC `($__internal_3_$__cuda_sm3x_div_rn_noftz_f32_slowpath) ;  /* 0x0000000400247944 */ /* 0x000fea0003c00000 */
[----:B------:R-:W-:-:S07]  /*16d0*/  MOV R3, R0 ;  /* 0x0000000000037202 */ /* 0x000fce0000000f00 */
.L_x_54:
[----:B------:R-:W2:Y:S01]  /*16e0*/  LDG.E.CONSTANT R10, desc[UR8][R10.64+0x4] ;  /* 0x000004080a0a7981 */ /* 0x000ea2000c1e9900 */
[----:B------:R-:W0:Y:S01]  /*16f0*/  LDC.64 R14, c[0x0][0x388] ;  /* 0x0000e200ff0e7b82 */ /* 0x000e220000000a00 */
[----:B------:R-:W-:Y:S01]  /*1700*/  IADD3 R0, P0, PT, R9, R4, RZ ;  /* 0x0000000409007210 */ /* 0x000fe20007f1e0ff */
[----:B------:R-:W1:Y:S04]  /*1710*/  MUFU.RCP R8, R5 ;  /* 0x0000000500087308 */ /* 0x000e680000001000 */
[----:B------:R-:W-:Y:S02]  /*1720*/  IMAD.X R2, RZ, RZ, R6, P0 ;  /* 0x000000ffff027224 */ /* 0x000fe400000e0606 */
[----:B-1----:R-:W-:Y:S01]  /*1730*/  FFMA R19, R8, -R5, 1 ;  /* 0x3f80000008137423 */ /* 0x002fe20000000805 */
[----:B0-----:R-:W-:-:S04]  /*1740*/  LEA R14, P0, R0, R14, 0x2 ;  /* 0x0000000e000e7211 */ /* 0x001fc800078010ff */
[----:B------:R-:W-:Y:S01]  /*1750*/  LEA.HI.X R15, R0, R15, R2, 0x2, P0 ;  /* 0x0000000f000f7211 */ /* 0x000fe200000f1402 */
[----:B------:R-:W-:-:S04]  /*1760*/  FFMA R0, R8, R19, R8 ;  /* 0x0000001308007223 */ /* 0x000fc80000000008 */
[----:B------:R0:W-:Y:S01]  /*1770*/  STG.E desc[UR8][R14.64], R3 ;  /* 0x000000030e007986 */ /* 0x0001e2000c101908 */
[----:B--2---:R-:W-:-:S04]  /*1780*/  FADD R13, R10, -R7 ;  /* 0x800000070a0d7221 */ /* 0x004fc80000000000 */
[----:B------:R-:W1:Y:S01]  /*1790*/  FCHK P0, R13, R5 ;  /* 0x000000050d007302 */ /* 0x000e620000000000 */
        /* <DEDUP_REMOVED lines=8> */
.L_x_55:
[----:B------:R2:W-:Y:S01]  /*1820*/  STG.E desc[UR8][R14.64+0x4], R0 ;  /* 0x000004000e007986 */ /* 0x0005e2000c101908 */
[----:B------:R-:W-:-:S07]  /*1830*/  VIADD R4, R4, 0x2 ;  /* 0x0000000204047836 */ /* 0x000fce0000000000 */
.L_x_53:
[----:B012---:R-:W0:Y:S02]  /*1840*/  LDC R0, c[0x0][0x394] ;  /* 0x0000e500ff007b82 */ /* 0x007e240000000800 */
[----:B0-----:R-:W-:-:S04]  /*1850*/  LOP3.LUT R0, R0, 0x1, RZ, 0xc0, !PT ;  /* 0x0000000100007812 */ /* 0x001fc800078ec0ff */
[----:B------:R-:W-:-:S13]  /*1860*/  ISETP.NE.U32.AND P0, PT, R0, 0x1, PT ;  /* 0x000000010000780c */ /* 0x000fda0003f05070 */
[----:B------:R-:W-:Y:S05]  /*1870*/  @P0 EXIT ;  /* 0x000000000000094d */ /* 0x000fea0003800000 */
[----:B------:R-:W-:-:S06]  /*1880*/  IMAD.WIDE.U32 R16, R4, 0x4, R16 ;  /* 0x0000000404107825 */ /* 0x000fcc00078e0010 */
[----:B------:R-:W2:Y:S01]  /*1890*/  LDG.E.CONSTANT R16, desc[UR8][R16.64] ;  /* 0x0000000810107981 */ /* 0x000ea2000c1e9900 */
[----:B------:R-:W0:Y:S02]  /*18a0*/  MUFU.RCP R0, R5 ;  /* 0x0000000500007308 */ /* 0x000e240000001000 */
        /* <DEDUP_REMOVED lines=9> */
[----:B------:R-:W-:Y:S02]  /*1940*/  MOV R19, R5 ;  /* 0x0000000500137202 */ /* 0x000fe40000000f00 */
[----:B------:R-:W-:-:S07]  /*1950*/  MOV R8, 0x1970 ;  /* 0x0000197000087802 */ /* 0x000fce0000000f00 */
[----:B------:R-:W-:Y:S05]  /*1960*/  CALL.REL.NOINC `($__internal_3_$__cuda_sm3x_div_rn_noftz_f32_slowpath) ;  /* 0x00000000007c7944 */ /* 0x000fea0003c00000 */
.L_x_56:
[----:B------:R-:W0:Y:S01]  /*1970*/  LDC.64 R2, c[0x0][0x388] ;  /* 0x0000e200ff027b82 */ /* 0x000e220000000a00 */
[----:B------:R-:W-:-:S05]  /*1980*/  IADD3 R4, P0, PT, R9, R4, RZ ;  /* 0x0000000409047210 */ /* 0x000fca0007f1e0ff */
[----:B------:R-:W-:Y:S01]  /*1990*/  IMAD.X R6, RZ, RZ, R6, P0 ;  /* 0x000000ffff067224 */ /* 0x000fe200000e0606 */
[----:B0-----:R-:W-:-:S04]  /*19a0*/  LEA R2, P0, R4, R2, 0x2 ;  /* 0x0000000204027211 */ /* 0x001fc800078010ff */
[----:B------:R-:W-:-:S05]  /*19b0*/  LEA.HI.X R3, R4, R3, R6, 0x2, P0 ;  /* 0x0000000304037211 */ /* 0x000fca00000f1406 */
[----:B------:R-:W-:Y:S01]  /*19c0*/  STG.E desc[UR8][R2.64], R0 ;  /* 0x0000000002007986 */ /* 0x000fe2000c101908 */
[----:B------:R-:W-:Y:S05]  /*19d0*/  EXIT ;  /* 0x000000000000794d */ /* 0x000fea0003800000 */
        .weak           $__internal_2_$__cuda_sm20_sqrt_rn_f32_slowpath
        .type           $__internal_2_$__cuda_sm20_sqrt_rn_f32_slowpath,@function
        .size           $__internal_2_$__cuda_sm20_sqrt_rn_f32_slowpath,($__internal_3_$__cuda_sm3x_div_rn_noftz_f32_slowpath - $__internal_2_$__cuda_sm20_sqrt_rn_f32_slowpath)
$__internal_2_$__cuda_sm20_sqrt_rn_f32_slowpath:
[----:B------:R-:W-:-:S13]  /*19e0*/  LOP3.LUT P0, RZ, R0, 0x7fffffff, RZ, 0xc0, !PT ;  /* 0x7fffffff00ff7812 */ /* 0x000fda000780c0ff */
[----:B------:R-:W-:Y:S01]  /*19f0*/  @!P0 MOV R2, R0 ;  /* 0x0000000000028202 */ /* 0x000fe20000000f00 */
[----:B------:R-:W-:Y:S06]  /*1a00*/  @!P0 BRA `(.L_x_57) ;  /* 0x0000000000448947 */ /* 0x000fec0003800000 */
[----:B------:R-:W-:-:S13]  /*1a10*/  FSETP.GEU.FTZ.AND P0, PT, R0, RZ, PT ;  /* 0x000000ff0000720b */ /* 0x000fda0003f1e000 */
[----:B------:R-:W-:Y:S01]  /*1a20*/  @!P0 MOV R2, 0x7fffffff ;  /* 0x7fffffff00028802 */ /* 0x000fe20000000f00 */
[----:B------:R-:W-:Y:S06]  /*1a30*/  @!P0 BRA `(.L_x_57) ;  /* 0x0000000000388947 */ /* 0x000fec0003800000 */
[----:B------:R-:W-:-:S13]  /*1a40*/  FSETP.GTU.FTZ.AND P0, PT, |R0|, +INF , PT ;  /* 0x7f8000000000780b */ /* 0x000fda0003f1c200 */
[----:B------:R-:W-:Y:S01]  /*1a50*/  @P0 FADD.FTZ R2, R0, 1 ;  /* 0x3f80000000020421 */ /* 0x000fe20000010000 */
[----:B------:R-:W-:Y:S06]  /*1a60*/  @P0 BRA `(.L_x_57) ;  /* 0x00000000002c0947 */ /* 0x000fec0003800000 */
[----:B------:R-:W-:-:S13]  /*1a70*/  FSETP.NEU.FTZ.AND P0, PT, |R0|, +INF , PT ;  /* 0x7f8000000000780b */ /* 0x000fda0003f1d200 */
[----:B------:R-:W-:Y:S01]  /*1a80*/  @!P0 IMAD.MOV.U32 R2, RZ, RZ, R0 ;  /* 0x000000ffff028224 */ /* 0x000fe200078e0000 */
[----:B------:R-:W-:Y:S06]  /*1a90*/  @!P0 BRA `(.L_x_57) ;  /* 0x0000000000208947 */ /* 0x000fec0003800000 */
[----:B------:R-:W-:-:S04]  /*1aa0*/  FFMA R0, R0, 1.84467440737095516160e+19, RZ ;  /* 0x5f80000000007823 */ /* 0x000fc800000000ff */
[----:B------:R-:W0:Y:S02]  /*1ab0*/  MUFU.RSQ R3, R0 ;  /* 0x0000000000037308 */ /* 0x000e240000001400 */
[----:B0-----:R-:W-:Y:S01]  /*1ac0*/  FMUL.FTZ R5, R0, R3 ;  /* 0x0000000300057220 */ /* 0x001fe20000410000 */
[----:B------:R-:W-:-:S03]  /*1ad0*/  FMUL.FTZ R3, R3, 0.5 ;  /* 0x3f00000003037820 */ /* 0x000fc60000410000 */
[----:B------:R-:W-:-:S04]  /*1ae0*/  FADD.FTZ R2, -R5, -RZ ;  /* 0x800000ff05027221 */ /* 0x000fc80000010100 */
[----:B------:R-:W-:-:S04]  /*1af0*/  FFMA R2, R5, R2, R0 ;  /* 0x0000000205027223 */ /* 0x000fc80000000000 */
[----:B------:R-:W-:-:S04]  /*1b00*/  FFMA R2, R2, R3, R5 ;  /* 0x0000000302027223 */ /* 0x000fc80000000005 */
[----:B------:R-:W-:-:S07]  /*1b10*/  FMUL.FTZ R2, R2, 2.3283064365386962891e-10 ;  /* 0x2f80000002027820 */ /* 0x000fce0000410000 */
.L_x_57:
[----:B------:R-:W-:Y:S01]  /*1b20*/  MOV R5, R2 ;  /* 0x0000000200057202 */ /* 0x000fe20000000f00 */
[----:B------:R-:W-:Y:S01]  /*1b30*/  IMAD.MOV.U32 R3, RZ, RZ, 0x0 ;  /* 0x00000000ff037424 */ /* 0x000fe200078e00ff */
[----:B------:R-:W-:-:S04]  /*1b40*/  MOV R2, R4 ;  /* 0x0000000400027202 */ /* 0x000fc80000000f00 */
[----:B------:R-:W-:Y:S05]  /*1b50*/  RET.REL.NODEC R2 `(_Z15layernorm_1passPKfPfii) ;  /* 0xffffffe402287950 */ /* 0x000fea0003c3ffff */
        .weak           $__internal_3_$__cuda_sm3x_div_rn_noftz_f32_slowpath
        .type           $__internal_3_$__cuda_sm3x_div_rn_noftz_f32_slowpath,@function
        .size           $__internal_3_$__cuda_sm3x_div_rn_noftz_f32_slowpath,(.L_x_136 - $__internal_3_$__cuda_sm3x_div_rn_noftz_f32_slowpath)
$__internal_3_$__cuda_sm3x_div_rn_noftz_f32_slowpath:
[----:B------:R-:W-:Y:S02]  /*1b60*/  SHF.R.U32.HI R3, RZ, 0x17, R19 ;  /* 0x00000017ff037819 */ /* 0x000fe40000011613 */
[----:B------:R-:W-:Y:S02]  /*1b70*/  SHF.R.U32.HI R12, RZ, 0x17, R0 ;  /* 0x00000017ff0c7819 */ /* 0x000fe40000011600 */
[----:B------:R-:W-:Y:S02]  /*1b80*/  LOP3.LUT R3, R3, 0xff, RZ, 0xc0, !PT ;  /* 0x000000ff03037812 */ /* 0x000fe400078ec0ff */
[----:B------:R-:W-:Y:S02]  /*1b90*/  LOP3.LUT R12, R12, 0xff, RZ, 0xc0, !PT ;  /* 0x000000ff0c0c7812 */ /* 0x000fe400078ec0ff */
[----:B------:R-:W-:Y:S02]  /*1ba0*/  IADD3 R13, PT, PT, R3, -0x1, RZ ;  /* 0xffffffff030d7810 */ /* 0x000fe40007ffe0ff */
[----:B------:R-:W-:-:S02]  /*1bb0*/  IADD3 R18, PT, PT, R12, -0x1, RZ ;  /* 0xffffffff0c127810 */ /* 0x000fc40007ffe0ff */
[----:B------:R-:W-:-:S04]  /*1bc0*/  ISETP.GT.U32.AND P0, PT, R13, 0xfd, PT ;  /* 0x000000fd0d00780c */ /* 0x000fc80003f04070 */
[----:B------:R-:W-:-:S13]  /*1bd0*/  ISETP.GT.U32.OR P0, PT, R18, 0xfd, P0 ;  /* 0x000000fd1200780c */ /* 0x000fda0000704470 */
[----:B------:R-:W-:Y:S01]  /*1be0*/  @!P0 IMAD.MOV.U32 R2, RZ, RZ, RZ ;  /* 0x000000ffff028224 */ /* 0x000fe200078e00ff */
[----:B------:R-:W-:Y:S06]  /*1bf0*/  @!P0 BRA `(.L_x_58) ;  /* 0x00000000005c8947 */ /* 0x000fec0003800000 */
[----:B------:R-:W-:Y:S02]  /*1c00*/  FSETP.GTU.FTZ.AND P0, PT, |R0|, +INF , PT ;  /* 0x7f8000000000780b */ /* 0x000fe40003f1c200 */
[----:B------:R-:W-:-:S04]  /*1c10*/  FSETP.GTU.FTZ.AND P1, PT, |R19|, +INF , PT ;  /* 0x7f8000001300780b */ /* 0x000fc80003f3c200 */
[----:B------:R-:W-:-:S13]  /*1c20*/  PLOP3.LUT P0, PT, P0, P1, PT, 0xf8, 0x8f ;  /* 0x00000000008f781c */ /* 0x000fda0000703f70 */
[----:B------:R-:W-:Y:S05]  /*1c30*/  @P0 BRA `(.L_x_59) ;  /* 0x0000000400440947 */ /* 0x000fea0003800000 */
[----:B------:R-:W-:-:S13]  /*1c40*/  LOP3.LUT P0, RZ, R19, 0x7fffffff, R0, 0xc8, !PT ;  /* 0x7fffffff13ff7812 */ /* 0x000fda000780c800 */
[----:B------:R-:W-:Y:S05]  /*1c50*/  @!P0 BRA `(.L_x_60) ;  /* 0x0000000400348947 */ /* 0x000fea0003800000 */
[C---:B------:R-:W-:Y:S02]  /*1c60*/  FSETP.NEU.FTZ.AND P3, PT, |R0|.reuse, +INF , PT ;  /* 0x7f8000000000780b */ /* 0x040fe40003f7d200 */
[----:B------:R-:W-:Y:S02]  /*1c70*/  FSETP.NEU.FTZ.AND P1, PT, |R19|, +INF , PT ;  /* 0x7f8000001300780b */ /* 0x000fe40003f3d200 */
[----:B------:R-:W-:-:S11]  /*1c80*/  FSETP.NEU.FTZ.AND P0, PT, |R0|, +INF , PT ;  /* 0x7f8000000000780b */ /* 0x000fd60003f1d200 */
[----:B------:R-:W-:Y:S05]  /*1c90*/  @!P1 BRA !P3, `(.L_x_60) ;  /* 0x0000000400249947 */ /* 0x000fea0005800000 */
[----:B------:R-:W-:-:S04]  /*1ca0*/  LOP3.LUT P3, RZ, R0, 0x7fffffff, RZ, 0xc0, !PT ;  /* 0x7fffffff00ff7812 */ /* 0x000fc8000786c0ff */
[----:B------:R-:W-:-:S13]  /*1cb0*/  PLOP3.LUT P1, PT, P1, P3, PT, 0x2f, 0xf2 ;  /* 0x0000000000f2781c */ /* 0x000fda0000f26577 */
[----:B------:R-:W-:Y:S05]  /*1cc0*/  @P1 BRA `(.L_x_61) ;  /* 0x0000000400101947 */ /* 0x000fea0003800000 */
[----:B------:R-:W-:-:S04]  /*1cd0*/  LOP3.LUT P1, RZ, R19, 0x7fffffff, RZ, 0xc0, !PT ;  /* 0x7fffffff13ff7812 */ /* 0x000fc8000782c0ff */
[----:B------:R-:W-:-:S13]  /*1ce0*/  PLOP3.LUT P0, PT, P0, P1, PT, 0x2f, 0xf2 ;  /* 0x0000000000f2781c */ /* 0x000fda0000702577 */
[----:B------:R-:W-:Y:S05]  /*1cf0*/  @P0 BRA `(.L_x_62) ;  /* 0x0000000000f80947 */ /* 0x000fea0003800000 */
[----:B------:R-:W-:Y:S02]  /*1d00*/  ISETP.GE.AND P0, PT, R18, RZ, PT ;  /* 0x000000ff1200720c */ /* 0x000fe40003f06270 */
[----:B------:R-:W-:-:S11]  /*1d10*/  ISETP.GE.AND P1, PT, R13, RZ, PT ;  /* 0x000000ff0d00720c */ /* 0x000fd60003f26270 */
[----:B------:R-:W-:Y:S01]  /*1d20*/  @P0 MOV R2, RZ ;  /* 0x000000ff00020202 */ /* 0x000fe20000000f00 */
[----:B------:R-:W-:Y:S01]  /*1d30*/  @!P0 FFMA R0, R0, 1.84467440737095516160e+19, RZ ;  /* 0x5f80000000008823 */ /* 0x000fe200000000ff */
[----:B------:R-:W-:Y:S01]  /*1d40*/  @!P0 MOV R2, 0xffffffc0 ;  /* 0xffffffc000028802 */ /* 0x000fe20000000f00 */
[----:B------:R-:W-:-:S04]  /*1d50*/  @!P1 FFMA R19, R19, 1.84467440737095516160e+19, RZ ;  /* 0x5f80000013139823 */ /* 0x000fc800000000ff */
[----:B------:R-:W-:-:S07]  /*1d60*/  @!P1 VIADD R2, R2, 0x40 ;  /* 0x0000004002029836 */ /* 0x000fce0000000000 */
.L_x_58:
[----:B------:R-:W-:Y:S02]  /*1d70*/  LEA R18, R3, 0xc0800000, 0x17 ;  /* 0xc080000003127811 */ /* 0x000fe400078eb8ff */
[----:B------:R-:W-:Y:S02]  /*1d80*/  IADD3 R12, PT, PT, R12, -0x7f, RZ ;  /* 0xffffff810c0c7810 */ /* 0x000fe40007ffe0ff */
[----:B------:R-:W-:Y:S02]  /*1d90*/  IADD3 R23, PT, PT, -R18, R19, RZ ;  /* 0x0000001312177210 */ /* 0x000fe40007ffe1ff */
[C---:B------:R-:W-:Y:S01]  /*1da0*/  IADD3 R3, PT, PT, R12.reuse, 0x7f, -R3 ;  /* 0x0000007f0c037810 */ /* 0x040fe20007ffe803 */
[----:B------:R-:W-:Y:S01]  /*1db0*/  IMAD R0, R12, -0x800000, R0 ;  /* 0xff8000000c007824 */ /* 0x000fe200078e0200 */
[----:B------:R-:W0:Y:S01]  /*1dc0*/  MUFU.RCP R18, R23 ;  /* 0x0000001700127308 */ /* 0x000e220000001000 */
[----:B------:R-:W-:Y:S02]  /*1dd0*/  FADD.FTZ R13, -R23, -RZ ;  /* 0x800000ff170d7221 */ /* 0x000fe40000010100 */
[----:B------:R-:W-:-:S02]  /*1de0*/  IMAD.IADD R3, R3, 0x1, R2 ;  /* 0x0000000103037824 */ /* 0x000fc400078e0202 */
[----:B0-----:R-:W-:-:S04]  /*1df0*/  FFMA R19, R18, R13, 1 ;  /* 0x3f80000012137423 */ /* 0x001fc8000000000d */
[----:B------:R-:W-:-:S04]  /*1e00*/  FFMA R19, R18, R19, R18 ;  /* 0x0000001312137223 */ /* 0x000fc80000000012 */
[----:B------:R-:W-:-:S04]  /*1e10*/  FFMA R18, R0, R19, RZ ;  /* 0x0000001300127223 */ /* 0x000fc800000000ff */
[----:B------:R-:W-:-:S04]  /*1e20*/  FFMA R22, R13, R18, R0 ;  /* 0x000000120d167223 */ /* 0x000fc80000000000 */
[----:B------:R-:W-:-:S04]  /*1e30*/  FFMA R22, R19, R22, R18 ;  /* 0x0000001613167223 */ /* 0x000fc80000000012 */
[----:B------:R-:W-:-:S04]  /*1e40*/  FFMA R13, R13, R22, R0 ;  /* 0x000000160d0d7223 */ /* 0x000fc80000000000 */
[----:B------:R-:W-:-:S05]  /*1e50*/  FFMA R0, R19, R13, R22 ;  /* 0x0000000d13007223 */ /* 0x000fca0000000016 */
[----:B------:R-:W-:-:S04]  /*1e60*/  SHF.R.U32.HI R12, RZ, 0x17, R0 ;  /* 0x00000017ff0c7819 */ /* 0x000fc80000011600 */
[----:B------:R-:W-:-:S04]  /*1e70*/  LOP3.LUT R2, R12, 0xff, RZ, 0xc0, !PT ;  /* 0x000000ff0c027812 */ /* 0x000fc800078ec0ff */
[----:B------:R-:W-:-:S04]  /*1e80*/  IADD3 R2, PT, PT, R2, R3, RZ ;  /* 0x0000000302027210 */ /* 0x000fc80007ffe0ff */
[----:B------:R-:W-:-:S04]  /*1e90*/  IADD3 R12, PT, PT, R2, -0x1, RZ ;  /* 0xffffffff020c7810 */ /* 0x000fc80007ffe0ff */
[----:B------:R-:W-:-:S13]  /*1ea0*/  ISETP.GE.U32.AND P0, PT, R12, 0xfe, PT ;  /* 0x000000fe0c00780c */ /* 0x000fda0003f06070 */
[----:B------:R-:W-:Y:S05]  /*1eb0*/  @!P0 BRA `(.L_x_63) ;  /* 0x0000000000808947 */ /* 0x000fea0003800000 */
[----:B------:R-:W-:-:S13]  /*1ec0*/  ISETP.GT.AND P0, PT, R2, 0xfe, PT ;  /* 0x000000fe0200780c */ /* 0x000fda0003f04270 */
[----:B------:R-:W-:Y:S05]  /*1ed0*/  @P0 BRA `(.L_x_64) ;  /* 0x00000000006c0947 */ /* 0x000fea0003800000 */
[----:B------:R-:W-:-:S13]  /*1ee0*/  ISETP.GE.AND P0, PT, R2, 0x1, PT ;  /* 0x000000010200780c */ /* 0x000fda0003f06270 */
[----:B------:R-:W-:Y:S05]  /*1ef0*/  @P0 BRA `(.L_x_65) ;  /* 0x0000000000980947 */ /* 0x000fea0003800000 */
[----:B------:R-:W-:Y:S02]  /*1f00*/  ISETP.GE.AND P0, PT, R2, -0x18, PT ;  /* 0xffffffe80200780c */ /* 0x000fe40003f06270 */
[----:B------:R-:W-:-:S11]  /*1f10*/  LOP3.LUT R0, R0, 0x80000000, RZ, 0xc0, !PT ;  /* 0x8000000000007812 */ /* 0x000fd600078ec0ff */
[----:B------:R-:W-:Y:S05]  /*1f20*/  @!P0 BRA `(.L_x_65) ;  /* 0x00000000008c8947 */ /* 0x000fea0003800000 */
[CCC-:B------:R-:W-:Y:S01]  /*1f30*/  FFMA.RZ R3, R19.reuse, R13.reuse, R22.reuse ;  /* 0x0000000d13037223 */ /* 0x1c0fe2000000c016 */
[CCC-:B------:R-:W-:Y:S01]  /*1f40*/  FFMA.RP R12, R19.reuse, R13.reuse, R22.reuse ;  /* 0x0000000d130c7223 */ /* 0x1c0fe20000008016 */
[----:B------:R-:W-:Y:S01]  /*1f50*/  FFMA.RM R19, R19, R13, R22 ;  /* 0x0000000d13137223 */ /* 0x000fe20000004016 */
[C---:B------:R-:W-:Y:S01]  /*1f60*/  VIADD R13, R2.reuse, 0x20 ;  /* 0x00000020020d7836 */ /* 0x040fe20000000000 */
[C---:B------:R-:W-:Y:S02]  /*1f70*/  ISETP.NE.AND P3, PT, R2.reuse, RZ, PT ;  /* 0x000000ff0200720c */ /* 0x040fe40003f65270 */
[----:B------:R-:W-:Y:S02]  /*1f80*/  LOP3.LUT R3, R3, 0x7fffff, RZ, 0xc0, !PT ;  /* 0x007fffff03037812 */ /* 0x000fe400078ec0ff */
[----:B------:R-:W-:Y:S02]  /*1f90*/  ISETP.NE.AND P1, PT, R2, RZ, PT ;  /* 0x000000ff0200720c */ /* 0x000fe40003f25270 */
[----:B------:R-:W-:-:S02]  /*1fa0*/  LOP3.LUT R18, R3, 0x800000, RZ, 0xfc, !PT ;  /* 0x0080000003127812 */ /* 0x000fc400078efcff */
[----:B------:R-:W-:Y:S02]  /*1fb0*/  IADD3 R2, PT, PT, -R2, RZ, RZ ;  /* 0x000000ff02027210 */ /* 0x000fe40007ffe1ff */
[----:B------:R-:W-:Y:S02]  /*1fc0*/  SHF.L.U32 R13, R18, R13, RZ ;  /* 0x0000000d120d7219 */ /* 0x000fe400000006ff */
[----:B------:R-:W-:Y:S02]  /*1fd0*/  FSETP.NEU.FTZ.AND P0, PT, R12, R19, PT ;  /* 0x000000130c00720b */ /* 0x000fe40003f1d000 */
[----:B------:R-:W-:Y:S02]  /*1fe0*/  SEL R3, R2, RZ, P3 ;  /* 0x000000ff02037207 */ /* 0x000fe40001800000 */
[----:B------:R-:W-:Y:S02]  /*1ff0*/  ISETP.NE.AND P1, PT, R13, RZ, P1 ;  /* 0x000000ff0d00720c */ /* 0x000fe40000f25270 */
[----:B------:R-:W-:-:S02]  /*2000*/  SHF.R.U32.HI R13, RZ, R3, R18 ;  /* 0x00000003ff0d7219 */ /* 0x000fc40000011612 */
[----:B------:R-:W-:Y:S02]  /*2010*/  PLOP3.LUT P0, PT, P0, P1, PT, 0xf8, 0x8f ;  /* 0x00000000008f781c */ /* 0x000fe40000703f70 */
[----:B------:R-:W-:Y:S02]  /*2020*/  SHF.R.U32.HI R3, RZ, 0x1, R13 ;  /* 0x00000001ff037819 */ /* 0x000fe4000001160d */
[----:B------:R-:W-:-:S04]  /*2030*/  SEL R2, RZ, 0x1, !P0 ;  /* 0x00000001ff027807 */ /* 0x000fc80004000000 */
[----:B------:R-:W-:-:S04]  /*2040*/  LOP3.LUT R2, R2, 0x1, R3, 0xf8, !PT ;  /* 0x0000000102027812 */ /* 0x000fc800078ef803 */
[----:B------:R-:W-:-:S04]  /*2050*/  LOP3.LUT R2, R2, R13, RZ, 0xc0, !PT ;  /* 0x0000000d02027212 */ /* 0x000fc800078ec0ff */
[----:B------:R-:W-:-:S04]  /*2060*/  IADD3 R3, PT, PT, R3, R2, RZ ;  /* 0x0000000203037210 */ /* 0x000fc80007ffe0ff */
[----:B------:R-:W-:Y:S01]  /*2070*/  LOP3.LUT R0, R3, R0, RZ, 0xfc, !PT ;  /* 0x0000000003007212 */ /* 0x000fe200078efcff */
[----:B------:R-:W-:Y:S06]  /*2080*/  BRA `(.L_x_65) ;  /* 0x0000000000347947 */ /* 0x000fec0003800000 */
.L_x_64:
[----:B------:R-:W-:-:S04]  /*2090*/  LOP3.LUT R0, R0, 0x80000000, RZ, 0xc0, !PT ;  /* 0x8000000000007812 */ /* 0x000fc800078ec0ff */
[----:B------:R-:W-:Y:S01]  /*20a0*/  LOP3.LUT R0, R0, 0x7f800000, RZ, 0xfc, !PT ;  /* 0x7f80000000007812 */ /* 0x000fe200078efcff */
[----:B------:R-:W-:Y:S06]  /*20b0*/  BRA `(.L_x_65) ;  /* 0x0000000000287947 */ /* 0x000fec0003800000 */
.L_x_63:
[----:B------:R-:W-:Y:S01]  /*20c0*/  IMAD R0, R3, 0x800000, R0 ;  /* 0x0080000003007824 */ /* 0x000fe200078e0200 */
[----:B------:R-:W-:Y:S06]  /*20d0*/  BRA `(.L_x_65) ;  /* 0x0000000000207947 */ /* 0x000fec0003800000 */
.L_x_62:
[----:B------:R-:W-:-:S04]  /*20e0*/  LOP3.LUT R0, R19, 0x80000000, R0, 0x48, !PT ;  /* 0x8000000013007812 */ /* 0x000fc800078e4800 */
[----:B------:R-:W-:Y:S01]  /*20f0*/  LOP3.LUT R0, R0, 0x7f800000, RZ, 0xfc, !PT ;  /* 0x7f80000000007812 */ /* 0x000fe200078efcff */
[----:B------:R-:W-:Y:S06]  /*2100*/  BRA `(.L_x_65) ;  /* 0x0000000000147947 */ /* 0x000fec0003800000 */
.L_x_61:
[----:B------:R-:W-:Y:S01]  /*2110*/  LOP3.LUT R0, R19, 0x80000000, R0, 0x48, !PT ;  /* 0x8000000013007812 */ /* 0x000fe200078e4800 */
[----:B------:R-:W-:Y:S06]  /*2120*/  BRA `(.L_x_65) ;  /* 0x00000000000c7947 */ /* 0x000fec0003800000 */
.L_x_60:
[----:B------:R-:W0:Y:S01]  /*2130*/  MUFU.RSQ R0, -QNAN ;  /* 0xffc0000000007908 */ /* 0x000e220000001400 */
[----:B------:R-:W-:Y:S05]  /*2140*/  BRA `(.L_x_65) ;  /* 0x0000000000047947 */ /* 0x000fea0003800000 */
.L_x_59:
[----:B------:R-:W-:-:S07]  /*2150*/  FADD.FTZ R0, R0, R19 ;  /* 0x0000001300007221 */ /* 0x000fce0000010000 */
.L_x_65:
[----:B------:R-:W-:Y:S01]  /*2160*/  HFMA2 R3, -RZ, RZ, 0, 0 ;  /* 0x00000000ff037431 */ /* 0x000fe200000001ff */
[----:B------:R-:W-:-:S04]  /*2170*/  MOV R2, R8 ;  /* 0x0000000800027202 */ /* 0x000fc80000000f00 */
[----:B0-----:R-:W-:Y:S05]  /*2180*/  RET.REL.NODEC R2 `(_Z15layernorm_1passPKfPfii) ;  /* 0xffffffdc029c7950 */ /* 0x001fea0003c3ffff */
.L_x_66:
        /* <DEDUP_REMOVED lines=15> */
.L_x_136:


//--------------------- .text._Z15layernorm_naivePKfPfii --------------------------
	.section	.text._Z15layernorm_naivePKfPfii,"ax",@progbits
	.align	128
        .global         _Z15layernorm_naivePKfPfii
        .type           _Z15layernorm_naivePKfPfii,@function
        .size           _Z15layernorm_naivePKfPfii,(.L_x_138 - _Z15layernorm_naivePKfPfii)
        .other          _Z15layernorm_naivePKfPfii,@"STO_CUDA_ENTRY STV_DEFAULT"
_Z15layernorm_naivePKfPfii:
.text._Z15layernorm_naivePKfPfii:
[----:B------:R-:W-:Y:S01]  /*0000*/  LDC R1, c[0x0][0x37c] ;  /* 0x0000df00ff017b82 */ /* 0x000fe20000000800 */
[----:B------:R-:W0:Y:S07]  /*0010*/  S2R R11, SR_TID.X ;  /* 0x00000000000b7919 */ /* 0x000e2e0000002100 */
[----:B------:R-:W0:Y:S01]  /*0020*/  S2UR UR4, SR_CTAID.X ;  /* 0x00000000000479c3 */ /* 0x000e220000002500 */
[----:B------:R-:W1:Y:S07]  /*0030*/  LDCU UR5, c[0x0][0x390] ;  /* 0x00007200ff0577ac */ /* 0x000e6e0008000800 */
[----:B------:R-:W0:Y:S02]  /*0040*/  LDC R0, c[0x0][0x360] ;  /* 0x0000d800ff007b82 */ /* 0x000e240000000800 */
[----:B0-----:R-:W-:-:S05]  /*0050*/  IMAD R11, R0, UR4, R11 ;  /* 0x00000004000b7c24 */ /* 0x001fca000f8e020b */
[----:B-1----:R-:W-:-:S13]  /*0060*/  ISETP.GE.AND P0, PT, R11, UR5, PT ;  /* 0x000000050b007c0c */ /* 0x002fda000bf06270 */
[----:B------:R-:W-:Y:S05]  /*0070*/  @P0 EXIT ;  /* 0x000000000000094d */ /* 0x000fea0003800000 */
[----:B------:R-:W0:Y:S01]  /*0080*/  LDCU UR7, c[0x0][0x394] ;  /* 0x00007280ff0777ac */ /* 0x000e220008000800 */
[----:B------:R-:W1:Y:S01]  /*0090*/  LDC.64 R4, c[0x0][0x380] ;  /* 0x0000e000ff047b82 */ /* 0x000e620000000a00 */
[----:B------:R-:W-:Y:S01]  /*00a0*/  HFMA2 R8, -RZ, RZ, 0, 0 ;  /* 0x00000000ff087431 */ /* 0x000fe200000001ff */
[----:B------:R-:W2:Y:S01]  /*00b0*/  LDCU.64 UR8, c[0x0][0x358] ;  /* 0x00006b00ff0877ac */ /* 0x000ea20008000a00 */
[----:B0-----:R-:W-:Y:S02]  /*00c0*/  UISETP.GE.AND UP0, UPT, UR7, 0x1, UPT ;  /* 0x000000010700788c */ /* 0x001fe4000bf06270 */
[----:B------:R-:W-:-:S05]  /*00d0*/  IMAD R11, R11, UR7, RZ ;  /* 0x000000070b0b7c24 */ /* 0x000fca000f8e02ff */
[----:B------:R-:W-:Y:S01]  /*00e0*/  SHF.R.S32.HI R2, RZ, 0x1f, R11 ;  /* 0x0000001fff027819 */ /* 0x000fe2000001140b */
[----:B-1----:R-:W-:Y:S01]  /*00f0*/  IMAD.WIDE R4, R11, 0x4, R4 ;  /* 0x000000040b047825 */ /* 0x002fe200078e0204 */
[----:B--2---:R-:W-:Y:S06]  /*0100*/  BRA.U !UP0, `(.L_x_67) ;  /* 0x0000000508a87547 */ /* 0x004fec000b800000 */
[----:B------:R-:W-:Y:S01]  /*0110*/  UISETP.GE.U32.AND UP2, UPT, UR7, 0x10, UPT ;  /* 0x000000100700788c */ /* 0x000fe2000bf46070 */
[----:B------:R-:W-:Y:S01]  /*0120*/  MOV R8, RZ ;  /* 0x000000ff00087202 */ /* 0x000fe20000000f00 */
[----:B------:R-:W-:Y:S01]  /*0130*/  ULOP3.LUT UR4, UR7, 0xf, URZ, 0xc0, !UPT ;  /* 0x0000000f07047892 */ /* 0x000fe2000f8ec0ff */
[----:B------:R-:W-:-:S03]  /*0140*/  MOV R3, RZ ;  /* 0x000000ff00037202 */ /* 0x000fc60000000f00 */
[----:B------:R-:W-:-:S03]  /*0150*/  UISETP.NE.AND UP1, UPT, UR4, URZ, UPT ;  /* 0x000000ff0400728c */ /* 0x000fc6000bf25270 */
[----:B------:R-:W-:Y:S08]  /*0160*/  BRA.U !UP2, `(.L_x_68) ;  /* 0x000000010ab87547 */ /* 0x000ff0000b800000 */
[----:B------:R-:W0:Y:S01]  /*0170*/  LDCU.64 UR10, c[0x0][0x380] ;  /* 0x00007000ff0a77ac */ /* 0x000e220008000a00 */
[----:B------:R-:W-:Y:S01]  /*0180*/  MOV R8, RZ ;  /* 0x000000ff00087202 */ /* 0x000fe20000000f00 */
[----:B------:R-:W-:-:S04]  /*0190*/  ULOP3.LUT UR5, UR7, 0x7ffffff0, URZ, 0xc0, !UPT ;  /* 0x7ffffff007057892 */ /* 0x000fc8000f8ec0ff */
[----:B------:R-:W-:Y:S02]  /*01a0*/  UIADD3 UR6, UPT, UPT, -UR5, URZ, URZ ;  /* 0x000000ff05067290 */ /* 0x000fe4000fffe1ff */
[----:B------:R-:W-:Y:S02]  /*01b0*/  MOV R3, UR5 ;  /* 0x0000000500037c02 */ /* 0x000fe40008000f00 */
[----:B0-----:R-:W-:-:S04]  /*01c0*/  LEA R6, P0, R11, UR10, 0x2 ;  /* 0x0000000a0b067c11 */ /* 0x001fc8000f8010ff */
[----:B------:R-:W-:Y:S02]  /*01d0*/  IADD3 R6, P1, PT, R6, 0x20, RZ ;  /* 0x0000002006067810 */ /* 0x000fe40007f3e0ff */
[----:B------:R-:W-:-:S04]  /*01e0*/  LEA.HI.X R7, R11, UR11, R2, 0x2, P0 ;  /* 0x0000000b0b077c11 */ /* 0x000fc800080f1402 */
[----:B------:R-:W-:-:S07]  /*01f0*/  IADD3.X R7, PT, PT, RZ, R7, RZ, P1, !PT ;  /* 0x00000007ff077210 */ /* 0x000fce0000ffe4ff */
.L_x_69:
[----:B------:R-:W2:Y:S04]  /*0200*/  LDG.E.CONSTANT R19, desc[UR8][R6.64+-0x20] ;  /* 0xffffe00806137981 */ /* 0x000ea8000c1e9900 */
[----:B------:R-:W3:Y:S04]  /*0210*/  LDG.E.CONSTANT R20, desc[UR8][R6.64+-0x1c] ;  /* 0xffffe40806147981 */ /* 0x000ee8000c1e9900 */
[----:B------:R-:W4:Y:S04]  /*0220*/  LDG.E.CONSTANT R22, desc[UR8][R6.64+-0x18] ;  /* 0xffffe80806167981 */ /* 0x000f28000c1e9900 */
[----:B------:R-:W5:Y:S04]  /*0230*/  LDG.E.CONSTANT R24, desc[UR8][R6.64+-0x14] ;  /* 0xffffec0806187981 */ /* 0x000f68000c1e9900 */
        /* <DEDUP_REMOVED lines=11> */
[----:B------:R0:W5:Y:S01]  /*02f0*/  LDG.E.CONSTANT R0, desc[UR8][R6.64+0x1c] ;  /* 0x00001c0806007981 */ /* 0x000162000c1e9900 */
[----:B------:R-:W-:-:S04]  /*0300*/  UIADD3 UR6, UPT, UPT, UR6, 0x10, URZ ;  /* 0x0000001006067890 */ /* 0x000fc8000fffe0ff */
[----:B------:R-:W-:Y:S01]  /*0310*/  UISETP.NE.AND UP2, UPT, UR6, URZ, UPT ;  /* 0x000000ff0600728c */ /* 0x000fe2000bf45270 */
[----:B0-----:R-:W-:-:S04]  /*0320*/  IADD3 R6, P0, PT, R6, 0x40, RZ ;  /* 0x0000004006067810 */ /* 0x001fc80007f1e0ff */
[----:B------:R-:W-:Y:S01]  /*0330*/  IADD3.X R7, PT, PT, RZ, R7, RZ, P0, !PT ;  /* 0x00000007ff077210 */ /* 0x000fe200007fe4ff */
[----:B--2---:R-:W-:-:S04]  /*0340*/  FADD R19, R19, R8 ;  /* 0x0000000813137221 */ /* 0x004fc80000000000 */
[----:B---3--:R-:W-:-:S04]  /*0350*/  FADD R19, R19, R20 ;  /* 0x0000001413137221 */ /* 0x008fc80000000000 */
[----:B----4-:R-:W-:-:S04]  /*0360*/  FADD R19, R19, R22 ;  /* 0x0000001613137221 */ /* 0x010fc80000000000 */
[----:B-----5:R-:W-:-:S04]  /*0370*/  FADD R19, R19, R24 ;  /* 0x0000001813137221 */ /* 0x020fc80000000000 */
[----:B------:R-:W-:-:S04]  /*0380*/  FADD R19, R19, R26 ;  /* 0x0000001a13137221 */ /* 0x000fc80000000000 */
        /* <DEDUP_REMOVED lines=10> */
[----:B------:R-:W-:Y:S01]  /*0430*/  FADD R8, R9, R0 ;  /* 0x0000000009087221 */ /* 0x000fe20000000000 */
[----:B------:R-:W-:Y:S06]  /*0440*/  BRA.U UP2, `(.L_x_69) ;  /* 0xfffffffd026c7547 */ /* 0x000fec000b83ffff */
.L_x_68:
[----:B------:R-:W-:Y:S05]  /*0450*/  BRA.U !UP1, `(.L_x_67) ;  /* 0x0000000109d47547 */ /* 0x000fea000b800000 */
[----:B------:R-:W-:Y:S02]  /*0460*/  UISETP.GE.U32.AND UP1, UPT, UR4, 0x8, UPT ;  /* 0x000000080400788c */ /* 0x000fe4000bf26070 */
[----:B------:R-:W-:-:S04]  /*0470*/  ULOP3.LUT UR5, UR7, 0x7, URZ, 0xc0, !UPT ;  /* 0x0000000707057892 */ /* 0x000fc8000f8ec0ff */
[----:B------:R-:W-:-:S03]  /*0480*/  UISETP.NE.AND UP2, UPT, UR5, URZ, UPT ;  /* 0x000000ff0500728c */ /* 0x000fc6000bf45270 */
[----:B------:R-:W-:Y:S08]  /*0490*/  BRA.U !UP1, `(.L_x_70) ;  /* 0x0000000109487547 */ /* 0x000ff0000b800000 */
[----:B------:R-:W-:-:S05]  /*04a0*/  IMAD.WIDE.U32 R6, R3, 0x4, R4 ;  /* 0x0000000403067825 */ /* 0x000fca00078e0004 */
[----:B------:R-:W2:Y:S04]  /*04b0*/  LDG.E.CONSTANT R9, desc[UR8][R6.64] ;  /* 0x0000000806097981 */ /* 0x000ea8000c1e9900 */
[----:B------:R-:W3:Y:S04]  /*04c0*/  LDG.E.CONSTANT R0, desc[UR8][R6.64+0x4] ;  /* 0x0000040806007981 */ /* 0x000ee8000c1e9900 */
[----:B------:R-:W4:Y:S04]  /*04d0*/  LDG.E.CONSTANT R13, desc[UR8][R6.64+0x8] ;  /* 0x00000808060d7981 */ /* 0x000f28000c1e9900 */
[----:B------:R-:W5:Y:S04]  /*04e0*/  LDG.E.CONSTANT R15, desc[UR8][R6.64+0xc] ;  /* 0x00000c08060f7981 */ /* 0x000f68000c1e9900 */
[----:B------:R-:W5:Y:S04]  /*04f0*/  LDG.E.CONSTANT R17, desc[UR8][R6.64+0x10] ;  /* 0x0000100806117981 */ /* 0x000f68000c1e9900 */
[----:B------:R-:W5:Y:S04]  /*0500*/  LDG.E.CONSTANT R19, desc[UR8][R6.64+0x14] ;  /* 0x0000140806137981 */ /* 0x000f68000c1e9900 */
[----:B------:R-:W5:Y:S04]  /*0510*/  LDG.E.CONSTANT R21, desc[UR8][R6.64+0x18] ;  /* 0x0000180806157981 */ /* 0x000f68000c1e9900 */
[----:B------:R-:W5:Y:S01]  /*0520*/  LDG.E.CONSTANT R23, desc[UR8][R6.64+0x1c] ;  /* 0x00001c0806177981 */ /* 0x000f62000c1e9900 */
[----:B------:R-:W-:Y:S01]  /*0530*/  IADD3 R3, PT, PT, R3, 0x8, RZ ;  /* 0x0000000803037810 */ /* 0x000fe20007ffe0ff */
[----:B--2---:R-:W-:-:S04]  /*0540*/  FADD R9, R8, R9 ;  /* 0x0000000908097221 */ /* 0x004fc80000000000 */
[----:B---3--:R-:W-:-:S04]  /*0550*/  FADD R0, R9, R0 ;  /* 0x0000000009007221 */ /* 0x008fc80000000000 */
[----:B----4-:R-:W-:-:S04]  /*0560*/  FADD R0, R0, R13 ;  /* 0x0000000d00007221 */ /* 0x010fc80000000000 */
[----:B-----5:R-:W-:-:S04]  /*0570*/  FADD R0, R0, R15 ;  /* 0x0000000f00007221 */ /* 0x020fc80000000000 */
[----:B------:R-:W-:-:S04]  /*0580*/  FADD R0, R0, R17 ;  /* 0x0000001100007221 */ /* 0x000fc80000000000 */
[----:B------:R-:W-:-:S04]  /*0590*/  FADD R0, R0, R19 ;  /* 0x0000001300007221 */ /* 0x000fc80000000000 */
[----:B------:R-:W-:-:S04]  /*05a0*/  FADD R0, R0, R21 ;  /* 0x0000001500007221 */ /* 0x000fc80000000000 */
[----:B------:R-:W-:-:S07]  /*05b0*/  FADD R8, R0, R23 ;  /* 0x0000001700087221 */ /* 0x000fce0000000000 */
.L_x_70:
        /* <DEDUP_REMOVED lines=9> */
[----:B------:R-:W5:Y:S01]  /*0650*/  LDG.E.CONSTANT R15, desc[UR8][R6.64+0xc] ;  /* 0x00000c08060f7981 */ /* 0x000f62000c1e9900 */
[----:B------:R-:W-:Y:S01]  /*0660*/  IADD3 R3, PT, PT, R3, 0x4, RZ ;  /* 0x0000000403037810 */ /* 0x000fe20007ffe0ff */
[----:B--2---:R-:W-:-:S04]  /*0670*/  FADD R9, R8, R9 ;  /* 0x0000000908097221 */ /* 0x004fc80000000000 */
[----:B---3--:R-:W-:-:S04]  /*0680*/  FADD R0, R9, R0 ;  /* 0x0000000009007221 */ /* 0x008fc80000000000 */
[----:B----4-:R-:W-:-:S04]  /*0690*/  FADD R0, R0, R13 ;  /* 0x0000000d00007221 */ /* 0x010fc80000000000 */
[----:B-----5:R-:W-:-:S07]  /*06a0*/  FADD R8, R0, R15 ;  /* 0x0000000f00087221 */ /* 0x020fce0000000000 */
.L_x_71:
[----:B------:R-:W-:Y:S05]  /*06b0*/  BRA.U !UP2, `(.L_x_67) ;  /* 0x000000010a3c7547 */ /* 0x000fea000b800000 */
[----:B------:R-:W0:Y:S01]  /*06c0*/  LDCU.64 UR10, c[0x0][0x380] ;  /* 0x00007000ff0a77ac */ /* 0x000e220008000a00 */
[C---:B------:R-:W-:Y:S02]  /*06d0*/  SHF.L.U64.HI R7, R11.reuse, 0x2, R2 ;  /* 0x000000020b077819 */ /* 0x040fe40000010202 */
[----:B------:R-:W-:Y:S01]  /*06e0*/  SHF.L.U32 R6, R11, 0x2, RZ ;  /* 0x000000020b067819 */ /* 0x000fe200000006ff */
[----:B------:R-:W-:-:S04]  /*06f0*/  UIADD3 UR4, UPT, UPT, -UR4, URZ, URZ ;  /* 0x000000ff04047290 */ /* 0x000fc8000fffe1ff */
[----:B------:R-:W-:-:S03]  /*0700*/  IMAD.WIDE.U32 R6, R3, 0x4, R6 ;  /* 0x0000000403067825 */ /* 0x000fc600078e0006 */
[----:B0-----:R-:W-:-:S04]  /*0710*/  IADD3 R0, P0, PT, R6, UR10, RZ ;  /* 0x0000000a06007c10 */ /* 0x001fc8000ff1e0ff */
[----:B------:R-:W-:-:S09]  /*0720*/  IADD3.X R7, PT, PT, R7, UR11, RZ, P0, !PT ;  /* 0x0000000b07077c10 */ /* 0x000fd200087fe4ff */
.L_x_72:
[----:B------:R-:W-:-:S05]  /*0730*/  MOV R6, R0 ;  /* 0x0000000000067202 */ /* 0x000fca0000000f00 */
[----:B------:R0:W2:Y:S01]  /*0740*/  LDG.E.CONSTANT R3, desc[UR8][R6.64] ;  /* 0x0000000806037981 */ /* 0x0000a2000c1e9900 */
[----:B------:R-:W-:Y:S01]  /*0750*/  UIADD3 UR4, UPT, UPT, UR4, 0x1, URZ ;  /* 0x0000000104047890 */ /* 0x000fe2000fffe0ff */
[----:B------:R-:W-:-:S03]  /*0760*/  IADD3 R0, P0, PT, R0, 0x4, RZ ;  /* 0x0000000400007810 */ /* 0x000fc60007f1e0ff */
[----:B------:R-:W-:Y:S01]  /*0770*/  UISETP.NE.AND UP1, UPT, UR4, URZ, UPT ;  /* 0x000000ff0400728c */ /* 0x000fe2000bf25270 */
[----:B0-----:R-:W-:Y:S01]  /*0780*/  IADD3.X R7, PT, PT, RZ, R7, RZ, P0, !PT ;  /* 0x00000007ff077210 */ /* 0x001fe200007fe4ff */
[----:B--2---:R-:W-:-:S07]  /*0790*/  FADD R8, R3, R8 ;  /* 0x0000000803087221 */ /* 0x004fce0000000000 */
[----:B------:R-:W-:Y:S05]  /*07a0*/  BRA.U UP1, `(.L_x_72) ;  /* 0xfffffffd01e07547 */ /* 0x000fea000b83ffff */
.L_x_67:
[----:B------:R-:W-:Y:S01]  /*07b0*/  I2FP.F32.S32 R3, UR7 ;  /* 0x0000000700037c45 */ /* 0x000fe20008201400 */
[----:B------:R-:W-:Y:S03]  /*07c0*/  BSSY.RECONVERGENT B2, `(.L_x_73) ;  /* 0x000000d000027945 */ /* 0x000fe60003800200 */
[----:B------:R-:W0:Y:S08]  /*07d0*/  MUFU.RCP R0, R3 ;  /* 0x0000000300007308 */ /* 0x000e300000001000 */
[----:B------:R-:W1:Y:S01]  /*07e0*/  FCHK P0, R8, R3 ;  /* 0x0000000308007302 */ /* 0x000e620000000000 */
[----:B0-----:R-:W-:-:S04]  /*07f0*/  FFMA R7, -R3, R0, 1 ;  /* 0x3f80000003077423 */ /* 0x001fc80000000100 */
[----:B------:R-:W-:-:S04]  /*0800*/  FFMA R0, R0, R7, R0 ;  /* 0x0000000700007223 */ /* 0x000fc80000000000 */
[----:B------:R-:W-:-:S04]  /*0810*/  FFMA R7, R0, R8, RZ ;  /* 0x0000000800077223 */ /* 0x000fc800000000ff */
[----:B------:R-:W-:-:S04]  /*0820*/  FFMA R10, -R3, R7, R8 ;  /* 0x00000007030a7223 */ /* 0x000fc80000000108 */
[----:B------:R-:W-:Y:S01]  /*0830*/  FFMA R10, R0, R10, R7 ;  /* 0x0000000a000a7223 */ /* 0x000fe20000000007 */
[----:B-1----:R-:W-:Y:S06]  /*0840*/  @!P0 BRA `(.L_x_74) ;  /* 0x0000000000108947 */ /* 0x002fec0003800000 */
[----:B------:R-:W-:Y:S02]  /*0850*/  MOV R0, R8 ;  /* 0x0000000800007202 */ /* 0x000fe40000000f00 */
[----:B------:R-:W-:-:S07]  /*0860*/  MOV R16, 0x880 ;  /* 0x0000088000107802 */ /* 0x000fce0000000f00 */
[----:B------:R-:W-:Y:S05]  /*0870*/  CALL.REL.NOINC `($__internal_5_$__cuda_sm3x_div_rn_noftz_f32_slowpath) ;  /* 0x0000001c00cc7944 */ /* 0x000fea0003c00000 */
[----:B------:R-:W-:-:S07]  /*0880*/  MOV R10, R13 ;  /* 0x0000000d000a7202 */ /* 0x000fce0000000f00 */
.L_x_74:
[----:B------:R-:W-:Y:S05]  /*0890*/  BSYNC.RECONVERGENT B2 ;  /* 0x0000000000027941 */ /* 0x000fea0003800200 */
.L_x_73:
[----:B------:R-:W-:Y:S01]  /*08a0*/  HFMA2 R8, -RZ, RZ, 0, 0 ;  /* 0x00000000ff087431 */ /* 0x000fe200000001ff */
[----:B------:R-:W-:Y:S06]  /*08b0*/  BRA.U !UP0, `(.L_x_75) ;  /* 0x0000000908207547 */ /* 0x000fec000b800000 */
[----:B------:R-:W0:Y:S01]  /*08c0*/  LDCU UR4, c[0x0][0x394] ;  /* 0x00007280ff0477ac */ /* 0x000e220008000800 */
[----:B------:R-:W-:Y:S01]  /*08d0*/  CS2R R8, SRZ ;  /* 0x0000000000087805 */ /* 0x000fe2000001ff00 */
[----:B0-----:R-:W-:Y:S02]  /*08e0*/  UISETP.GE.U32.AND UP0, UPT, UR4, 0x10, UPT ;  /* 0x000000100400788c */ /* 0x001fe4000bf06070 */
[----:B------:R-:W-:-:S04]  /*08f0*/  ULOP3.LUT UR6, UR4, 0xf, URZ, 0xc0, !UPT ;  /* 0x0000000f04067892 */ /* 0x000fc8000f8ec0ff */
        /* <DEDUP_REMOVED lines=11> */
.L_x_77:
        /* <DEDUP_REMOVED lines=20> */
[----:B--2---:R-:W-:-:S04]  /*0af0*/  FADD R20, R20, -R10 ;  /* 0x8000000a14147221 */ /* 0x004fc80000000000 */
[----:B------:R-:W-:Y:S01]  /*0b00*/  FFMA R8, R20, R20, R8 ;  /* 0x0000001414087223 */ /* 0x000fe20000000008 */
[--C-:B---3--:R-:W-:Y:S01]  /*0b10*/  FADD R22, R22, -R10.reuse ;  /* 0x8000000a16167221 */ /* 0x108fe20000000000 */
[----:B----4-:R-:W-:-:S03]  /*0b20*/  FADD R18, R18, -R10 ;  /* 0x8000000a12127221 */ /* 0x010fc60000000000 */
[----:B------:R-:W-:Y:S01]  /*0b30*/  FFMA R8, R22, R22, R8 ;  /* 0x0000001616087223 */ /* 0x000fe20000000008 */
[----:B-----5:R-:W-:-:S03]  /*0b40*/  FADD R16, R16, -R10 ;  /* 0x8000000a10107221 */ /* 0x020fc60000000000 */
[----:B------:R-:W-:Y:S01]  /*0b50*/  FFMA R8, R18, R18, R8 ;  /* 0x0000001212087223 */ /* 0x000fe20000000008 */
[----:B------:R-:W-:-:S03]  /*0b60*/  FADD R14, R14, -R10 ;  /* 0x8000000a0e0e7221 */ /* 0x000fc60000000000 */
        /* <DEDUP_REMOVED lines=22> */
[----:B------:R-:W-:-:S04]  /*0cd0*/  FFMA R8, R17, R17, R8 ;  /* 0x0000001111087223 */ /* 0x000fc80000000008 */
[----:B------:R-:W-:Y:S01]  /*0ce0*/  FFMA R8, R13, R13, R8 ;  /* 0x0000000d0d087223 */ /* 0x000fe20000000008 */
[----:B------:R-:W-:Y:S06]  /*0cf0*/  BRA.U UP0, `(.L_x_77) ;  /* 0xfffffffd002c7547 */ /* 0x000fec000b83ffff */
.L_x_76:
        /* <DEDUP_REMOVED lines=30> */
[----:B------:R-:W-:-:S07]  /*0ee0*/  FFMA R8, R27, R27, R8 ;  /* 0x0000001b1b087223 */ /* 0x000fce0000000008 */
.L_x_78:
        /* <DEDUP_REMOVED lines=17> */
[----:B------:R-:W-:-:S04]  /*1000*/  FFMA R8, R17, R17, R8 ;  /* 0x0000001111087223 */ /* 0x000fc80000000008 */
[----:B------:R-:W-:-:S07]  /*1010*/  FFMA R8, R19, R19, R8 ;  /* 0x0000001313087223 */ /* 0x000fce0000000008 */
.L_x_79:
        /* <DEDUP_REMOVED lines=8> */
.L_x_80:
[----:B------:R-:W-:Y:S02]  /*10a0*/  MOV R7, R13 ;  /* 0x0000000d00077202 */ /* 0x000fe40000000f00 */
[----:B------:R-:W-:-:S05]  /*10b0*/  MOV R6, R0 ;  /* 0x0000000000067202 */ /* 0x000fca0000000f00 */
[----:B------:R-:W2:Y:S01]  /*10c0*/  LDG.E.CONSTANT R7, desc[UR8][R6.64] ;  /* 0x0000000806077981 */ /* 0x000ea2000c1e9900 */
[----:B------:R-:W-:Y:S01]  /*10d0*/  UIADD3 UR4, UPT, UPT, UR4, 0x1, URZ ;  /* 0x0000000104047890 */ /* 0x000fe2000fffe0ff */
[----:B------:R-:W-:-:S03]  /*10e0*/  IADD3 R0, P0, PT, R0, 0x4, RZ ;  /* 0x0000000400007810 */ /* 0x000fc60007f1e0ff */
[----:B------:R-:W-:Y:S01]  /*10f0*/  UISETP.NE.AND UP0, UPT, UR4, URZ, UPT ;  /* 0x000000ff0400728c */ /* 0x000fe2000bf05270 */
[----:B------:R-:W-:Y:S01]  /*1100*/  IADD3.X R13, PT, PT, RZ, R13, RZ, P0, !PT ;  /* 0x0000000dff0d7210 */ /* 0x000fe200007fe4ff */
[----:B--2---:R-:W-:-:S04]  /*1110*/  FADD R9, R7, -R10 ;  /* 0x8000000a07097221 */ /* 0x004fc80000000000 */
[----:B------:R-:W-:-:S03]  /*1120*/  FFMA R8, R9, R9, R8 ;  /* 0x0000000909087223 */ /* 0x000fc60000000008 */
[----:B------:R-:W-:Y:S05]  /*1130*/  BRA.U UP0, `(.L_x_80) ;  /* 0xfffffffd00d87547 */ /* 0x000fea000b83ffff */
.L_x_75:
[----:B------:R-:W0:Y:S01]  /*1140*/  MUFU.RCP R0, R3 ;  /* 0x0000000300007308 */ /* 0x000e220000001000 */
[----:B------:R-:W1:Y:S01]  /*1150*/  LDC R6, c[0x0][0x394] ;  /* 0x0000e500ff067b82 */ /* 0x000e620000000800 */
[----:B------:R-:W-:Y:S06]  /*1160*/  BSSY.RECONVERGENT B2, `(.L_x_81) ;  /* 0x000000d000027945 */ /* 0x000fec0003800200 */
[----:B------:R-:W2:Y:S01]  /*1170*/  FCHK P0, R8, R3 ;  /* 0x0000000308007302 */ /* 0x000ea20000000000 */
[----:B0-----:R-:W-:-:S04]  /*1180*/  FFMA R7, -R3, R0, 1 ;  /* 0x3f80000003077423 */ /* 0x001fc80000000100 */
[----:B------:R-:W-:-:S04]  /*1190*/  FFMA R0, R0, R7, R0 ;  /* 0x0000000700007223 */ /* 0x000fc80000000000 */
[----:B------:R-:W-:Y:S01]  /*11a0*/  FFMA R7, R0, R8, RZ ;  /* 0x0000000800077223 */ /* 0x000fe200000000ff */
[----:B-1----:R-:W-:-:S03]  /*11b0*/  ISETP.GE.AND P2, PT, R6, 0x1, PT ;  /* 0x000000010600780c */ /* 0x002fc60003f46270 */
[----:B------:R-:W-:-:S04]  /*11c0*/  FFMA R6, -R3, R7, R8 ;  /* 0x0000000703067223 */ /* 0x000fc80000000108 */
[----:B------:R-:W-:Y:S01]  /*11d0*/  FFMA R0, R0, R6, R7 ;  /* 0x0000000600007223 */ /* 0x000fe20000000007 */
[----:B--2---:R-:W-:Y:S06]  /*11e0*/  @!P0 BRA `(.L_x_82) ;  /* 0x0000000000108947 */ /* 0x004fec0003800000 */
[----:B------:R-:W-:Y:S02]  /*11f0*/  MOV R0, R8 ;  /* 0x0000000800007202 */ /* 0x000fe40000000f00 */
[----:B------:R-:W-:-:S07]  /*1200*/  MOV R16, 0x1220 ;  /* 0x0000122000107802 */ /* 0x000fce0000000f00 */
[----:B------:R-:W-:Y:S05]  /*1210*/  CALL.REL.NOINC `($__internal_5_$__cuda_sm3x_div_rn_noftz_f32_slowpath) ;  /* 0x0000001400647944 */ /* 0x000fea0003c00000 */
[----:B------:R-:W-:-:S07]  /*1220*/  MOV R0, R13 ;  /* 0x0000000d00007202 */ /* 0x000fce0000000f00 */
.L_x_82:
[----:B------:R-:W-:Y:S05]  /*1230*/  BSYNC.RECONVERGENT B2 ;  /* 0x0000000000027941 */ /* 0x000fea0003800200 */
.L_x_81:
[----:B------:R-:W-:Y:S01]  /*1240*/  FADD R0, R0, 9.9999999747524270788e-07 ;  /* 0x358637bd00007421 */ /* 0x000fe20000000000 */
[----:B------:R-:W-:Y:S03]  /*1250*/  BSSY.RECONVERGENT B0, `(.L_x_83) ;  /* 0x000000c000007945 */ /* 0x000fe60003800200 */
[----:B------:R0:W1:Y:S01]  /*1260*/  MUFU.RSQ R7, R0 ;  /* 0x0000000000077308 */ /* 0x0000620000001400 */
[----:B------:R-:W-:-:S04]  /*1270*/  IADD3 R3, PT, PT, R0, -0xd000000, RZ ;  /* 0xf300000000037810 */ /* 0x000fc80007ffe0ff */
[----:B------:R-:W-:-:S13]  /*1280*/  ISETP.GT.U32.AND P0, PT, R3, 0x727fffff, PT ;  /* 0x727fffff0300780c */ /* 0x000fda0003f04070 */
[----:B01----:R-:W-:Y:S05]  /*1290*/  @!P0 BRA `(.L_x_84) ;  /* 0x00000000000c8947 */ /* 0x003fea0003800000 */
[----:B------:R-:W-:-:S07]  /*12a0*/  MOV R12, 0x12c0 ;  /* 0x000012c0000c7802 */ /* 0x000fce0000000f00 */
[----:B------:R-:W-:Y:S05]  /*12b0*/  CALL.REL.NOINC `($__internal_4_$__cuda_sm20_sqrt_rn_f32_slowpath) ;  /* 0x0000001000e47944 */ /* 0x000fea0003c00000 */
[----:B------:R-:W-:Y:S05]  /*12c0*/  BRA `(.L_x_85) ;  /* 0x0000000000107947 */ /* 0x000fea0003800000 */
.L_x_84:
[----:B------:R-:W-:Y:S01]  /*12d0*/  FMUL.FTZ R3, R0, R7 ;  /* 0x0000000700037220 */ /* 0x000fe20000410000 */
[----:B------:R-:W-:-:S03]  /*12e0*/  FMUL.FTZ R6, R7, 0.5 ;  /* 0x3f00000007067820 */ /* 0x000fc60000410000 */
[----:B------:R-:W-:-:S04]  /*12f0*/  FFMA R0, -R3, R3, R0 ;  /* 0x0000000303007223 */ /* 0x000fc80000000100 */
[----:B------:R-:W-:-:S07]  /*1300*/  FFMA R3, R0, R6, R3 ;  /* 0x0000000600037223 */ /* 0x000fce0000000003 */
.L_x_85:
[----:B------:R-:W-:Y:S05]  /*1310*/  BSYNC.RECONVERGENT B0 ;  /* 0x0000000000007941 */ /* 0x000fea0003800200 */
.L_x_83:
[----:B------:R-:W-:Y:S05]  /*1320*/  @!P2 EXIT ;  /* 0x000000000000a94d */ /* 0x000fea0003800000 */
[----:B------:R-:W0:Y:S01]  /*1330*/  LDCU UR4, c[0x0][0x394] ;  /* 0x00007280ff0477ac */ /* 0x000e220008000800 */
[----:B------:R-:W-:Y:S01]  /*1340*/  HFMA2 R12, -RZ, RZ, 0, 0 ;  /* 0x00000000ff0c7431 */ /* 0x000fe200000001ff */
[----:B0-----:R-:W-:Y:S02]  /*1350*/  UISETP.GE.U32.AND UP0, UPT, UR4, 0x8, UPT ;  /* 0x000000080400788c */ /* 0x001fe4000bf06070 */
[----:B------:R-:W-:-:S07]  /*1360*/  ULOP3.LUT UR6, UR4, 0x7, URZ, 0xc0, !UPT ;  /* 0x0000000704067892 */ /* 0x000fce000f8ec0ff */
[----:B------:R-:W-:Y:S05]  /*1370*/  BRA.U !UP0, `(.L_x_86) ;  /* 0x0000000908587547 */ /* 0x000fea000b800000 */
[----:B------:R-:W0:Y:S01]  /*1380*/  LDCU.128 UR12, c[0x0][0x380] ;  /* 0x00007000ff0c77ac */ /* 0x000e220008000c00 */
[----:B------:R-:W-:Y:S01]  /*1390*/  LEA R14, P0, R11, 0x10, 0x2 ;  /* 0x000000100b0e7811 */ /* 0x000fe200078010ff */
[----:B------:R-:W-:-:S03]  /*13a0*/  ULOP3.LUT UR4, UR4, 0x7ffffff8, URZ, 0xc0, !UPT ;  /* 0x7ffffff804047892 */ /* 0x000fc6000f8ec0ff */
[----:B------:R-:W-:Y:S01]  /*13b0*/  LEA.HI.X R17, R11, RZ, R2, 0x2, P0 ;  /* 0x000000ff0b117211 */ /* 0x000fe200000f1402 */
[----:B------:R-:W-:Y:S02]  /*13c0*/  UIADD3 UR5, UPT, UPT, -UR4, URZ, URZ ;  /* 0x000000ff04057290 */ /* 0x000fe4000fffe1ff */
[----:B------:R-:W-:Y:S02]  /*13d0*/  MOV R12, UR4 ;  /* 0x00000004000c7c02 */ /* 0x000fe40008000f00 */
[C---:B0-----:R-:W-:Y:S02]  /*13e0*/  IADD3 R6, P1, PT, R14.reuse, UR12, RZ ;  /* 0x0000000c0e067c10 */ /* 0x041fe4000ff3e0ff */
[----:B------:R-:W-:Y:S02]  /*13f0*/  IADD3 R14, P2, PT, R14, UR14, RZ ;  /* 0x0000000e0e0e7c10 */ /* 0x000fe4000ff5e0ff */
[C---:B------:R-:W-:Y:S02]  /*1400*/  IADD3.X R7, PT, PT, R17.reuse, UR13, RZ, P1, !PT ;  /* 0x0000000d11077c10 */ /* 0x040fe40008ffe4ff */
[----:B------:R-:W-:-:S09]  /*1410*/  IADD3.X R17, PT, PT, R17, UR15, RZ, P2, !PT ;  /* 0x0000000f11117c10 */ /* 0x000fd200097fe4ff */
.L_x_103:
[----:B0-----:R-:W2:Y:S01]  /*1420*/  LDG.E.CONSTANT R9, desc[UR8][R6.64+-0x10] ;  /* 0xfffff00806097981 */ /* 0x001ea2000c1e9900 */
[----:B------:R-:W0:Y:S01]  /*1430*/  MUFU.RCP R8, R3 ;  /* 0x0000000300087308 */ /* 0x000e220000001000 */
[----:B------:R-:W-:Y:S01]  /*1440*/  UIADD3 UR5, UPT, UPT, UR5, 0x8, URZ ;  /* 0x0000000805057890 */ /* 0x000fe2000fffe0ff */
[----:B------:R-:W-:Y:S03]  /*1450*/  BSSY.RECONVERGENT B2, `(.L_x_87) ;  /* 0x000000e000027945 */ /* 0x000fe60003800200 */
[----:B------:R-:W-:Y:S01]  /*1460*/  UISETP.NE.AND UP0, UPT, UR5, URZ, UPT ;  /* 0x000000ff0500728c */ /* 0x000fe2000bf05270 */
[----:B0-----:R-:W-:-:S04]  /*1470*/  FFMA R13, R8, -R3, 1 ;  /* 0x3f800000080d7423 */ /* 0x001fc80000000803 */
[----:B------:R-:W-:Y:S01]  /*1480*/  FFMA R13, R8, R13, R8 ;  /* 0x0000000d080d7223 */ /* 0x000fe20000000008 */
[----:B--2---:R-:W-:-:S04]  /*1490*/  FADD R0, R9, -R10 ;  /* 0x8000000a09007221 */ /* 0x004fc80000000000 */
[----:B------:R-:W0:Y:S01]  /*14a0*/  FCHK P0, R0, R3 ;  /* 0x0000000300007302 */ /* 0x000e220000000000 */
[----:B------:R-:W-:-:S04]  /*14b0*/  FFMA R8, R0, R13, RZ ;  /* 0x0000000d00087223 */ /* 0x000fc800000000ff */
[----:B------:R-:W-:-:S04]  /*14c0*/  FFMA R9, R8, -R3, R0 ;  /* 0x8000000308097223 */ /* 0x000fc80000000000 */
[----:B------:R-:W-:Y:S01]  /*14d0*/  FFMA R13, R13, R9, R8 ;  /* 0x000000090d0d7223 */ /* 0x000fe20000000008 */
[----:B------:R-:W-:Y:S02]  /*14e0*/  MOV R8, R14 ;  /* 0x0000000e00087202 */ /* 0x000fe40000000f00 */
[----:B------:R-:W-:Y:S01]  /*14f0*/  MOV R9, R17 ;  /* 0x0000001100097202 */ /* 0x000fe20000000f00 */
[----:B0-----:R-:W-:Y:S06]  /*1500*/  @!P0 BRA `(.L_x_88) ;  /* 0x0000000000088947 */ /* 0x001fec0003800000 */
[----:B------:R-:W-:-:S07]  /*1510*/  MOV R16, 0x1530 ;  /* 0x0000153000107802 */ /* 0x000fce0000000f00 */
[----:B------:R-:W-:Y:S05]  /*1520*/  CALL.REL.NOINC `($__internal_5_$__cuda_sm3x_div_rn_noftz_f32_slowpath) ;  /* 0x0000001000a07944 */ /* 0x000fea0003c00000 */
.L_x_88:
[----:B------:R-:W-:Y:S05]  /*1530*/  BSYNC.RECONVERGENT B2 ;  /* 0x0000000000027941 */ /* 0x000fea0003800200 */
.L_x_87:
[----:B------:R-:W2:Y:S01]  /*1540*/  LDG.E.CONSTANT R15, desc[UR8][R6.64+-0xc] ;  /* 0xfffff408060f7981 */ /* 0x000ea2000c1e9900 */
[----:B------:R-:W0:Y:S01]  /*1550*/  MUFU.RCP R0, R3 ;  /* 0x0000000300007308 */ /* 0x000e220000001000 */
[----:B------:R-:W-:Y:S02]  /*1560*/  BSSY.RECONVERGENT B2, `(.L_x_89) ;  /* 0x000000e000027945 */ /* 0x000fe40003800200 */
        /* <DEDUP_REMOVED lines=9> */
[----:B------:R-:W-:Y:S02]  /*1600*/  MOV R0, R17 ;  /* 0x0000001100007202 */ /* 0x000fe40000000f00 */
[----:B------:R-:W-:-:S07]  /*1610*/  MOV R16, 0x1630 ;  /* 0x0000163000107802 */ /* 0x000fce0000000f00 */
[----:B------:R-:W-:Y:S05]  /*1620*/  CALL.REL.NOINC `($__internal_5_$__cuda_sm3x_div_rn_noftz_f32_slowpath) ;  /* 0x0000001000607944 */ /* 0x000fea0003c00000 */
[----:B------:R-:W-:-:S07]  /*1630*/  MOV R15, R13 ;  /* 0x0000000d000f7202 */ /* 0x000fce0000000f00 */
.L_x_90:
[----:B------:R-:W-:Y:S05]  /*1640*/  BSYNC.RECONVERGENT B2 ;  /* 0x0000000000027941 */ /* 0x000fea0003800200 */
.L_x_89:
        /* <DEDUP_REMOVED lines=15> */
.L_x_92:
[----:B------:R-:W-:Y:S05]  /*1740*/  BSYNC.RECONVERGENT B2 ;  /* 0x0000000000027941 */ /* 0x000fea0003800200 */
.L_x_91:
        /* <DEDUP_REMOVED lines=16> */
.L_x_94:
[----:B------:R-:W-:Y:S05]  /*1850*/  BSYNC.RECONVERGENT B2 ;  /* 0x0000000000027941 */ /* 0x000fea0003800200 */
.L_x_93:
        /* <DEDUP_REMOVED lines=15> */
.L_x_96:
[----:B------:R-:W-:Y:S05]  /*1950*/  BSYNC.RECONVERGENT B2 ;  /* 0x0000000000027941 */ /* 0x000fea0003800200 */
.L_x_95:
        /* <DEDUP_REMOVED lines=16> */
.L_x_98:
[----:B------:R-:W-:Y:S05]  /*1a60*/  BSYNC.RECONVERGENT B2 ;  /* 0x0000000000027941 */ /* 0x000fea0003800200 */
.L_x_97:
        /* <DEDUP_REMOVED lines=15> */
.L_x_100:
[----:B------:R-:W-:Y:S05]  /*1b60*/  BSYNC.RECONVERGENT B2 ;  /* 0x0000000000027941 */ /* 0x000fea0003800200 */
.L_x_99:
        /* <DEDUP_REMOVED lines=16> */
.L_x_102:
[----:B------:R-:W-:Y:S05]  /*1c70*/  BSYNC.RECONVERGENT B2 ;  /* 0x0000000000027941 */ /* 0x000fea0003800200 */
.L_x_101:
[----:B------:R0:W-:Y:S01]  /*1c80*/  STG.E desc[UR8][R8.64+0xc], R15 ;  /* 0x00000c0f08007986 */ /* 0x0001e2000c101908 */
[----:B------:R-:W-:Y:S02]  /*1c90*/  IADD3 R6, P0, PT, R6, 0x20, RZ ;  /* 0x0000002006067810 */ /* 0x000fe40007f1e0ff */
[----:B------:R-:W-:Y:S02]  /*1ca0*/  IADD3 R14, P1, PT, R8, 0x20, RZ ;  /* 0x00000020080e7810 */ /* 0x000fe40007f3e0ff */
[----:B------:R-:W-:Y:S02]  /*1cb0*/  IADD3.X R7, PT, PT, RZ, R7, RZ, P0, !PT ;  /* 0x00000007ff077210 */ /* 0x000fe400007fe4ff */
[----:B------:R-:W-:Y:S01]  /*1cc0*/  IADD3.X R17, PT, PT, RZ, R9, RZ, P1, !PT ;  /* 0x00000009ff117210 */ /* 0x000fe20000ffe4ff */
[----:B------:R-:W-:Y:S08]  /*1cd0*/  BRA.U UP0, `(.L_x_103) ;  /* 0xfffffff500d07547 */ /* 0x000ff0000b83ffff */
.L_x_86:
[----:B------:R-:W-:-:S13]  /*1ce0*/  ISETP.NE.AND P0, PT, RZ, UR6, PT ;  /* 0x00000006ff007c0c */ /* 0x000fda000bf05270 */
[----:B------:R-:W-:Y:S05]  /*1cf0*/  @!P0 EXIT ;  /* 0x000000000000894d */ /* 0x000fea0003800000 */
[----:B------:R-:W1:Y:S01]  /*1d00*/  LDCU UR4, c[0x0][0x394] ;  /* 0x00007280ff0477ac */ /* 0x000e620008000800 */
[----:B------:R-:W-:Y:S02]  /*1d10*/  UISETP.GE.U32.AND UP0, UPT, UR6, 0x4, UPT ;  /* 0x000000040600788c */ /* 0x000fe4000bf06070 */
[----:B-1----:R-:W-:-:S07]  /*1d20*/  ULOP3.LUT UR4, UR4, 0x3, URZ, 0xc0, !UPT ;  /* 0x0000000304047892 */ /* 0x002fce000f8ec0ff */
[----:B------:R-:W-:Y:S05]  /*1d30*/  BRA.U !UP0, `(.L_x_104) ;  /* 0x0000000508247547 */ /* 0x000fea000b800000 */
[----:B0-----:R-:W-:-:S05]  /*1d40*/  IMAD.WIDE.U32 R8, R12, 0x4, R4 ;  /* 0x000000040c087825 */ /* 0x001fca00078e0004 */
[----:B------:R-:W2:Y:S01]  /*1d50*/  LDG.E.CONSTANT R7, desc[UR8][R8.64] ;  /* 0x0000000808077981 */ /* 0x000ea2000c1e9900 */
[----:B------:R-:W0:Y:S01]  /*1d60*/  MUFU.RCP R0, R3 ;  /* 0x0000000300007308 */ /* 0x000e220000001000 */
[----:B------:R-:W-:Y:S01]  /*1d70*/  BSSY.RECONVERGENT B2, `(.L_x_105) ;  /* 0x000000c000027945 */ /* 0x000fe20003800200 */
        /* <DEDUP_REMOVED lines=10> */
[----:B------:R-:W-:Y:S05]  /*1e20*/  CALL.REL.NOINC `($__internal_5_$__cuda_sm3x_div_rn_noftz_f32_slowpath) ;  /* 0x0000000800607944 */ /* 0x000fea0003c00000 */
.L_x_106:
[----:B------:R-:W-:Y:S05]  /*1e30*/  BSYNC.RECONVERGENT B2 ;  /* 0x0000000000027941 */ /* 0x000fea0003800200 */
.L_x_105:
[----:B------:R-:W2:Y:S01]  /*1e40*/  LDG.E.CONSTANT R15, desc[UR8][R8.64+0x4] ;  /* 0x00000408080f7981 */ /* 0x000ea2000c1e9900 */
[----:B------:R-:W0:Y:S01]  /*1e50*/  LDCU.64 UR6, c[0x0][0x388] ;  /* 0x00007100ff0677ac */ /* 0x000e220008000a00 */
[----:B------:R-:W-:Y:S01]  /*1e60*/  IADD3 R0, P0, PT, R11, R12, RZ ;  /* 0x0000000c0b007210 */ /* 0x000fe20007f1e0ff */
[----:B------:R-:W1:Y:S01]  /*1e70*/  MUFU.RCP R14, R3 ;  /* 0x00000003000e7308 */ /* 0x000e620000001000 */
[----:B------:R-:W-:Y:S02]  /*1e80*/  BSSY.RECONVERGENT B2, `(.L_x_107) ;  /* 0x0000011000027945 */ /* 0x000fe40003800200 */
[----:B------:R-:W-:Y:S02]  /*1e90*/  IADD3.X R7, PT, PT, RZ, R2, RZ, P0, !PT ;  /* 0x00000002ff077210 */ /* 0x000fe400007fe4ff */
[----:B0-----:R-:W-:Y:S01]  /*1ea0*/  LEA R6, P0, R0, UR6, 0x2 ;  /* 0x0000000600067c11 */ /* 0x001fe2000f8010ff */
[----:B-1----:R-:W-:-:S03]  /*1eb0*/  FFMA R19, R14, -R3, 1 ;  /* 0x3f8000000e137423 */ /* 0x002fc60000000803 */
[----:B------:R-:W-:Y:S01]  /*1ec0*/  LEA.HI.X R7, R0, UR7, R7, 0x2, P0 ;  /* 0x0000000700077c11 */ /* 0x000fe200080f1407 */
        /* <DEDUP_REMOVED lines=12> */
.L_x_108:
[----:B------:R-:W-:Y:S05]  /*1f90*/  BSYNC.RECONVERGENT B2 ;  /* 0x0000000000027941 */ /* 0x000fea0003800200 */
.L_x_107:
        /* <DEDUP_REMOVED lines=15> */
.L_x_110:
[----:B------:R-:W-:Y:S05]  /*2090*/  BSYNC.RECONVERGENT B2 ;  /* 0x0000000000027941 */ /* 0x000fea0003800200 */
.L_x_109:
        /* <DEDUP_REMOVED lines=16> */
.L_x_112:
[----:B------:R-:W-:Y:S05]  /*21a0*/  BSYNC.RECONVERGENT B2 ;  /* 0x0000000000027941 */ /* 0x000fea0003800200 */
.L_x_111:
[----:B------:R1:W-:Y:S01]  /*21b0*/  STG.E desc[UR8][R6.64+0xc], R15 ;  /* 0x00000c0f06007986 */ /* 0x0003e2000c101908 */
[----:B------:R-:W-:-:S07]  /*21c0*/  IADD3 R12, PT, PT, R12, 0x4, RZ ;  /* 0x000000040c0c7810 */ /* 0x000fce0007ffe0ff */
.L_x_104:
[----:B------:R-:W-:-:S13]  /*21d0*/  ISETP.NE.AND P0, PT, RZ, UR4, PT ;  /* 0x00000004ff007c0c */ /* 0x000fda000bf05270 */
[----:B------:R-:W-:Y:S05]  /*21e0*/  @!P0 EXIT ;  /* 0x000000000000894d */ /* 0x000fea0003800000 */
[----:B------:R-:W-:-:S09]  /*21f0*/  UISETP.NE.AND UP0, UPT, UR4, 0x1, UPT ;  /* 0x000000010400788c */ /* 0x000fd2000bf05270 */
[----:B------:R-:W-:Y:S05]  /*2200*/  BRA.U !UP0, `(.L_x_113) ;  /* 0x0000000108a07547 */ /* 0x000fea000b800000 */
[----:B0-----:R-:W-:-:S05]  /*2210*/  IMAD.WIDE.U32 R8, R12, 0x4, R4 ;  /* 0x000000040c087825 */ /* 0x001fca00078e0004 */
[----:B-1----:R-:W2:Y:S01]  /*2220*/  LDG.E.CONSTANT R7, desc[UR8][R8.64] ;  /* 0x0000000808077981 */ /* 0x002ea2000c1e9900 */
        /* <DEDUP_REMOVED lines=13> */
.L_x_115:
[----:B------:R-:W-:Y:S05]  /*2300*/  BSYNC.RECONVERGENT B2 ;  /* 0x0000000000027941 */ /* 0x000fea0003800200 */
.L_x_114:
        /* <DEDUP_REMOVED lines=21> */
.L_x_117:
[----:B------:R-:W-:Y:S05]  /*2460*/  BSYNC.RECONVERGENT B2 ;  /* 0x0000000000027941 */ /* 0x000fea0003800200 */
.L_x_116:
[----:B------:R2:W-:Y:S01]  /*2470*/  STG.E desc[UR8][R6.64+0x4], R9 ;  /* 0x0000040906007986 */ /* 0x0005e2000c101908 */
[----:B------:R-:W-:-:S07]  /*2480*/  IADD3 R12, PT, PT, R12, 0x2, RZ ;  /* 0x000000020c0c7810 */ /* 0x000fce0007ffe0ff */
.L_x_113:
[----:B------:R-:W3:Y:S02]  /*2490*/  LDC R0, c[0x0][0x394] ;  /* 0x0000e500ff007b82 */ /* 0x000ee40000000800 */
[----:B---3--:R-:W-:-:S04]  /*24a0*/  LOP3.LUT R0, R0, 0x1, RZ, 0xc0, !PT ;  /* 0x0000000100007812 */ /* 0x008fc800078ec0ff */
[----:B------:R-:W-:-:S13]  /*24b0*/  ISETP.NE.U32.AND P0, PT, R0, 0x1, PT ;  /* 0x000000010000780c */ /* 0x000fda0003f05070 */
[----:B------:R-:W-:Y:S05]  /*24c0*/  @P0 EXIT ;  /* 0x000000000000094d */ /* 0x000fea0003800000 */
[----:B------:R-:W-:-:S06]  /*24d0*/  IMAD.WIDE.U32 R4, R12, 0x4, R4 ;  /* 0x000000040c047825 */ /* 0x000fcc00078e0004 */
[----:B------:R-:W0:Y:S01]  /*24e0*/  LDG.E.CONSTANT R5, desc[UR8][R4.64] ;  /* 0x0000000804057981 */ /* 0x000e22000c1e9900 */
[----:B------:R-:W1:Y:S01]  /*24f0*/  MUFU.RCP R0, R3 ;  /* 0x0000000300007308 */ /* 0x000e620000001000 */
[----:B------:R-:W-:Y:S01]  /*2500*/  BSSY.RECONVERGENT B2, `(.L_x_118) ;  /* 0x000000d000027945 */ /* 0x000fe20003800200 */
[----:B-12---:R-:W-:-:S04]  /*2510*/  FFMA R7, R0, -R3, 1 ;  /* 0x3f80000000077423 */ /* 0x006fc80000000803 */
[----:B------:R-:W-:Y:S01]  /*2520*/  FFMA R0, R0, R7, R0 ;  /* 0x0000000700007223 */ /* 0x000fe20000000000 */
[----:B0-----:R-:W-:-:S04]  /*2530*/  FADD R9, R5, -R10 ;  /* 0x8000000a05097221 */ /* 0x001fc80000000000 */
        /* <DEDUP_REMOVED lines=8> */
[----:B------:R-:W-:-:S07]  /*25c0*/  MOV R7, R13 ;  /* 0x0000000d00077202 */ /* 0x000fce0000000f00 */
.L_x_119:
[----:B------:R-:W-:Y:S05]  /*25d0*/  BSYNC.RECONVERGENT B2 ;  /* 0x0000000000027941 */ /* 0x000fea0003800200 */
.L_x_118:
[----:B------:R-:W0:Y:S01]  /*25e0*/  LDCU.64 UR4, c[0x0][0x388] ;  /* 0x00007100ff0477ac */ /* 0x000e220008000a00 */
[----:B------:R-:W-:-:S04]  /*25f0*/  IADD3 R11, P0, PT, R11, R12, RZ ;  /* 0x0000000c0b0b7210 */ /* 0x000fc80007f1e0ff */
[----:B------:R-:W-:Y:S02]  /*2600*/  IADD3.X R0, PT, PT, RZ, R2, RZ, P0, !PT ;  /* 0x00000002ff007210 */ /* 0x000fe400007fe4ff */
[----:B0-----:R-:W-:-:S04]  /*2610*/  LEA R2, P0, R11, UR4, 0x2 ;  /* 0x000000040b027c11 */ /* 0x001fc8000f8010ff */
[----:B------:R-:W-:-:S05]  /*2620*/  LEA.HI.X R3, R11, UR5, R0, 0x2, P0 ;  /* 0x000000050b037c11 */ /* 0x000fca00080f1400 */
[----:B------:R-:W-:Y:S01]  /*2630*/  STG.E desc[UR8][R2.64], R7 ;  /* 0x0000000702007986 */ /* 0x000fe2000c101908 */
[----:B------:R-:W-:Y:S05]  /*2640*/  EXIT ;  /* 0x000000000000794d */ /* 0x000fea0003800000 */
        .weak           $__internal_4_$__cuda_sm20_sqrt_rn_f32_slowpath
        .type           $__internal_4_$__cuda_sm20_sqrt_rn_f32_slowpath,@function
        .size           $__internal_4_$__cuda_sm20_sqrt_rn_f32_slowpath,($__internal_5_$__cuda_sm3x_div_rn_noftz_f32_slowpath - $__internal_4_$__cuda_sm20_sqrt_rn_f32_slowpath)
$__internal_4_$__cuda_sm20_sqrt_rn_f32_slowpath:
        /* <DEDUP_REMOVED lines=10> */
[----:B------:R-:W-:-:S04]  /*26f0*/  @P0 FFMA R6, R0, 1.84467440737095516160e+19, RZ ;  /* 0x5f80000000060823 */ /* 0x000fc800000000ff */
[----:B------:R-:W0:Y:S02]  /*2700*/  @P0 MUFU.RSQ R3, R6 ;  /* 0x0000000600030308 */ /* 0x000e240000001400 */
[----:B0-----:R-:W-:Y:S01]  /*2710*/  @P0 FMUL.FTZ R7, R6, R3 ;  /* 0x0000000306070220 */ /* 0x001fe20000410000 */
[----:B------:R-:W-:Y:S01]  /*2720*/  @P0 FMUL.FTZ R9, R3, 0.5 ;  /* 0x3f00000003090820 */ /* 0x000fe20000410000 */
[----:B------:R-:W-:Y:S02]  /*2730*/  @!P0 MOV R3, R0 ;  /* 0x0000000000038202 */ /* 0x000fe40000000f00 */
[----:B------:R-:W-:-:S04]  /*2740*/  @P0 FADD.FTZ R8, -R7, -RZ ;  /* 0x800000ff07080221 */ /* 0x000fc80000010100 */
[----:B------:R-:W-:-:S04]  /*2750*/  @P0 FFMA R8, R7, R8, R6 ;  /* 0x0000000807080223 */ /* 0x000fc80000000006 */
[----:B------:R-:W-:-:S04]  /*2760*/  @P0 FFMA R8, R8, R9, R7 ;  /* 0x0000000908080223 */ /* 0x000fc80000000007 */
[----:B------:R-:W-:-:S07]  /*2770*/  @P0 FMUL.FTZ R3, R8, 2.3283064365386962891e-10 ;  /* 0x2f80000008030820 */ /* 0x000fce0000410000 */
.L_x_120:
[----:B------:R-:W-:Y:S01]  /*2780*/  HFMA2 R7, -RZ, RZ, 0, 0 ;  /* 0x00000000ff077431 */ /* 0x000fe200000001ff */
[----:B------:R-:W-:-:S04]  /*2790*/  MOV R6, R12 ;  /* 0x0000000c00067202 */ /* 0x000fc80000000f00 */
[----:B------:R-:W-:Y:S05]  /*27a0*/  RET.REL.NODEC R6 `(_Z15layernorm_naivePKfPfii) ;  /* 0xffffffd806147950 */ /* 0x000fea0003c3ffff */
        .weak           $__internal_5_$__cuda_sm3x_div_rn_noftz_f32_slowpath
        .type           $__internal_5_$__cuda_sm3x_div_rn_noftz_f32_slowpath,@function
        .size           $__internal_5_$__cuda_sm3x_div_rn_noftz_f32_slowpath,(.L_x_138 - $__internal_5_$__cuda_sm3x_div_rn_noftz_f32_slowpath)
$__internal_5_$__cuda_sm3x_div_rn_noftz_f32_slowpath:
[----:B------:R-:W-:Y:S01]  /*27b0*/  SHF.R.U32.HI R14, RZ, 0x17, R3 ;  /* 0x00000017ff0e7819 */ /* 0x000fe20000011603 */
[----:B------:R-:W-:Y:S01]  /*27c0*/  BSSY.RECONVERGENT B0, `(.L_x_121) ;  /* 0x0000063000007945 */ /* 0x000fe20003800200 */
[----:B------:R-:W-:Y:S02]  /*27d0*/  SHF.R.U32.HI R17, RZ, 0x17, R0 ;  /* 0x00000017ff117819 */ /* 0x000fe40000011600 */
[----:B------:R-:W-:Y:S02]  /*27e0*/  LOP3.LUT R14, R14, 0xff, RZ, 0xc0, !PT ;  /* 0x000000ff0e0e7812 */ /* 0x000fe400078ec0ff */
[----:B------:R-:W-:Y:S02]  /*27f0*/  LOP3.LUT R17, R17, 0xff, RZ, 0xc0, !PT ;  /* 0x000000ff11117812 */ /* 0x000fe400078ec0ff */
[----:B------:R-:W-:Y:S02]  /*2800*/  IADD3 R18, PT, PT, R14, -0x1, RZ ;  /* 0xffffffff0e127810 */ /* 0x000fe40007ffe0ff */
[----:B------:R-:W-:-:S02]  /*2810*/  IADD3 R15, PT, PT, R17, -0x1, RZ ;  /* 0xffffffff110f7810 */ /* 0x000fc40007ffe0ff */
[----:B------:R-:W-:Y:S02]  /*2820*/  ISETP.GT.U32.AND P0, PT, R18, 0xfd, PT ;  /* 0x000000fd1200780c */ /* 0x000fe40003f04070 */
[----:B------:R-:W-:Y:S02]  /*2830*/  MOV R19, R3 ;  /* 0x0000000300137202 */ /* 0x000fe40000000f00 */
[----:B------:R-:W-:-:S13]  /*2840*/  ISETP.GT.U32.OR P0, PT, R15, 0xfd, P0 ;  /* 0x000000fd0f00780c */ /* 0x000fda0000704470 */
[----:B------:R-:W-:Y:S01]  /*2850*/  @!P0 MOV R13, RZ ;  /* 0x000000ff000d8202 */ /* 0x000fe20000000f00 */
        /* <DEDUP_REMOVED lines=22> */
[----:B------:R-:W-:-:S03]  /*29c0*/  @!P1 FFMA R19, R3, 1.84467440737095516160e+19, RZ ;  /* 0x5f80000003139823 */ /* 0x000fc600000000ff */
[----:B------:R-:W-:-:S07]  /*29d0*/  @!P1 IADD3 R13, PT, PT, R13, 0x40, RZ ;  /* 0x000000400d0d9810 */ /* 0x000fce0007ffe0ff */
.L_x_122:
[----:B------:R-:W-:Y:S01]  /*29e0*/  LEA R18, R14, 0xc0800000, 0x17 ;  /* 0xc08000000e127811 */ /* 0x000fe200078eb8ff */
[----:B------:R-:W-:Y:S01]  /*29f0*/  BSSY.RECONVERGENT B1, `(.L_x_127) ;  /* 0x0000036000017945 */ /* 0x000fe20003800200 */
[----:B------:R-:W-:Y:S02]  /*2a00*/  IADD3 R17, PT, PT, R17, -0x7f, RZ ;  /* 0xffffff8111117810 */ /* 0x000fe40007ffe0ff */
[----:B------:R-:W-:-:S03]  /*2a10*/  IADD3 R20, PT, PT, -R18, R19, RZ ;  /* 0x0000001312147210 */ /* 0x000fc60007ffe1ff */
[C---:B------:R-:W-:Y:S01]  /*2a20*/  IMAD R0, R17.reuse, -0x800000, R0 ;  /* 0xff80000011007824 */ /* 0x040fe200078e0200 */
[----:B------:R0:W1:Y:S01]  /*2a30*/  MUFU.RCP R18, R20 ;  /* 0x0000001400127308 */ /* 0x0000620000001000 */
[----:B------:R-:W-:Y:S01]  /*2a40*/  FADD.FTZ R19, -R20, -RZ ;  /* 0x800000ff14137221 */ /* 0x000fe20000010100 */
[----:B0-----:R-:W-:-:S04]  /*2a50*/  IADD3 R20, PT, PT, R17, 0x7f, -R14 ;  /* 0x0000007f11147810 */ /* 0x001fc80007ffe80e */
[----:B------:R-:W-:Y:S01]  /*2a60*/  IADD3 R17, PT, PT, R20, R13, RZ ;  /* 0x0000000d14117210 */ /* 0x000fe20007ffe0ff */
[----:B-1----:R-:W-:-:S04]  /*2a70*/  FFMA R15, R18, R19, 1 ;  /* 0x3f800000120f7423 */ /* 0x002fc80000000013 */
        /* <DEDUP_REMOVED lines=22> */
[----:B------:R-:W-:Y:S02]  /*2be0*/  IADD3 R18, PT, PT, R13, 0x20, RZ ;  /* 0x000000200d127810 */ /* 0x000fe40007ffe0ff */
[----:B------:R-:W-:Y:S02]  /*2bf0*/  LOP3.LUT R17, R17, 0x7fffff, RZ, 0xc0, !PT ;  /* 0x007fffff11117812 */ /* 0x000fe400078ec0ff */
[----:B------:R-:W-:Y:S02]  /*2c00*/  ISETP.NE.AND P3, PT, R13, RZ, PT ;  /* 0x000000ff0d00720c */ /* 0x000fe40003f65270 */
[----:B------:R-:W-:Y:S02]  /*2c10*/  LOP3.LUT R17, R17, 0x800000, RZ, 0xfc, !PT ;  /* 0x0080000011117812 */ /* 0x000fe400078efcff */
[----:B------:R-:W-:-:S02]  /*2c20*/  ISETP.NE.AND P1, PT, R13, RZ, PT ;  /* 0x000000ff0d00720c */ /* 0x000fc40003f25270 */
        /* <DEDUP_REMOVED lines=14> */
.L_x_129:
[----:B------:R-:W-:-:S04]  /*2d10*/  LOP3.LUT R0, R0, 0x80000000, RZ, 0xc0, !PT ;  /* 0x8000000000007812 */ /* 0x000fc800078ec0ff */
[----:B------:R-:W-:Y:S01]  /*2d20*/  LOP3.LUT R0, R0, 0x7f800000, RZ, 0xfc, !PT ;  /* 0x7f80000000007812 */ /* 0x000fe200078efcff */
[----:B------:R-:W-:Y:S06]  /*2d30*/  BRA `(.L_x_130) ;  /* 0x0000000000047947 */ /* 0x000fec0003800000 */
.L_x_128:
[----:B------:R-:W-:-:S07]  /*2d40*/  LEA R0, R17, R0, 0x17 ;  /* 0x0000000011007211 */ /* 0x000fce00078eb8ff */
.L_x_130:
[----:B------:R-:W-:Y:S05]  /*2d50*/  BSYNC.RECONVERGENT B1 ;  /* 0x0000000000017941 */ /* 0x000fea0003800200 */
.L_x_127:
[----:B------:R-:W-:Y:S05]  /*2d60*/  BRA `(.L_x_131) ;  /* 0x0000000000207947 */ /* 0x000fea0003800000 */
.L_x_126:
[----:B------:R-:W-:-:S04]  /*2d70*/  LOP3.LUT R0, R19, 0x80000000, R0, 0x48, !PT ;  /* 0x8000000013007812 */ /* 0x000fc800078e4800 */
[----:B------:R-:W-:Y:S01]  /*2d80*/  LOP3.LUT R0, R0, 0x7f800000, RZ, 0xfc, !PT ;  /* 0x7f80000000007812 */ /* 0x000fe200078efcff */
[----:B------:R-:W-:Y:S06]  /*2d90*/  BRA `(.L_x_131) ;  /* 0x0000000000147947 */ /* 0x000fec0003800000 */
.L_x_125:
[----:B------:R-:W-:Y:S01]  /*2da0*/  LOP3.LUT R0, R19, 0x80000000, R0, 0x48, !PT ;  /* 0x8000000013007812 */ /* 0x000fe200078e4800 */
[----:B------:R-:W-:Y:S06]  /*2db0*/  BRA `(.L_x_131) ;  /* 0x00000000000c7947 */ /* 0x000fec0003800000 */
.L_x_124:
[----:B------:R-:W0:Y:S01]  /*2dc0*/  MUFU.RSQ R0, -QNAN ;  /* 0xffc0000000007908 */ /* 0x000e220000001400 */
[----:B------:R-:W-:Y:S05]  /*2dd0*/  BRA `(.L_x_131) ;  /* 0x0000000000047947 */ /* 0x000fea0003800000 */
.L_x_123:
[----:B------:R-:W-:-:S07]  /*2de0*/  FADD.FTZ R0, R0, R3 ;  /* 0x0000000300007221 */ /* 0x000fce0000010000 */
.L_x_131:
[----:B------:R-:W-:Y:S05]  /*2df0*/  BSYNC.RECONVERGENT B0 ;  /* 0x0000000000007941 */ /* 0x000fea0003800200 */
.L_x_121:
[----:B------:R-:W-:Y:S01]  /*2e00*/  HFMA2 R17, -RZ, RZ, 0, 0 ;  /* 0x00000000ff117431 */ /* 0x000fe200000001ff */
[----:B0-----:R-:W-:-:S03]  /*2e10*/  MOV R13, R0 ;  /* 0x00000000000d7202 */ /* 0x001fc60000000f00 */
[----:B------:R-:W-:Y:S05]  /*2e20*/  RET.REL.NODEC R16 `(_Z15layernorm_naivePKfPfii) ;  /* 0xffffffd010747950 */ /* 0x000fea0003c3ffff */
.L_x_132:
        /* <DEDUP_REMOVED lines=13> */
.L_x_138:


//--------------------- .nv.shared._Z19layernorm_vectorizePKfPfii --------------------------
	.section	.nv.shared._Z19layernorm_vectorizePKfPfii,"aw",@nobits
	.sectionflags	@""
	.align	16
	.zero		1024


//--------------------- .nv.shared.reserved.0     --------------------------
	.section	.nv.shared.reserved.0,"aw",@nobits
	.weak		__nv_reservedSMEM_offset_0_alias
	.size		__nv_reservedSMEM_offset_0_alias, 0, 64
	.other		__nv_reservedSMEM_offset_0_alias,@"STO_CUDA_RESERVED_SHARED STV_DEFAULT"
__nv_reservedSMEM_offset_0_alias:
	.zero		0
	.zero		64


//--------------------- .nv.shared._Z20layernorm_warpreducePKfPfii --------------------------
	.section	.nv.shared._Z20layernorm_warpreducePKfPfii,"aw",@nobits
	.sectionflags	@""
	.align	16
	.zero		1024


//--------------------- .nv.shared._Z15layernorm_1passPKfPfii --------------------------
	.section	.nv.shared._Z15layernorm_1passPKfPfii,"aw",@nobits
	.sectionflags	@""
	.align	16
	.zero		1024


//--------------------- .nv.shared._Z15layernorm_naivePKfPfii --------------------------
	.section	.nv.shared._Z15layernorm_naivePKfPfii,"aw",@nobits
	.sectionflags	@""
	.align	16
	.zero		1024


//--------------------- .nv.constant0._Z19layernorm_vectorizePKfPfii --------------------------
	.section	.nv.constant0._Z19layernorm_vectorizePKfPfii,"a",@progbits
	.sectionflags	@""
	.align	4
.nv.constant0._Z19layernorm_vectorizePKfPfii:
	.zero		920


//--------------------- .nv.constant0._Z20layernorm_warpreducePKfPfii --------------------------
	.section	.nv.constant0._Z20layernorm_warpreducePKfPfii,"a",@progbits
	.sectionflags	@""
	.align	4
.nv.constant0._Z20layernorm_warpreducePKfPfii:
	.zero		920


//--------------------- .nv.constant0._Z15layernorm_1passPKfPfii --------------------------
	.section	.nv.constant0._Z15layernorm_1passPKfPfii,"a",@progbits
	.sectionflags	@""
	.align	4
.nv.constant0._Z15layernorm_1passPKfPfii:
	.zero		920


//--------------------- .nv.constant0._Z15layernorm_naivePKfPfii --------------------------
	.section	.nv.constant0._Z15layernorm_naivePKfPfii,"a",@progbits
	.sectionflags	@""
	.align	4
.nv.constant0._Z15layernorm_naivePKfPfii:
	.zero		920


//--------------------- SYMBOLS --------------------------

	.type		.nv.reservedSmem.offset0,@object
	.size		.nv.reservedSmem.offset0,0x4
	.type		.nv.reservedSmem.cap,@object
	.size		.nv.reservedSmem.cap,0x4
